	.target	sm_90a

	.elftype	@"ET_EXEC"


//--------------------- .note.nv.tkinfo           --------------------------
	.section	.note.nv.tkinfo,"",@"SHT_NOTE"
	.sectionflags	@"SHF_NOTE_NV_TKINFO"
	.tkinfo
        /*0018*/ 	.word	0x00000002
        /*0030*/ 	.string	""
        /*0030*/ 	.string	"ptxas"
        /*0030*/ 	.string	"Cuda compilation tools, release 13.0, V13.0.88"
        /*0030*/ 	.string	"Build cuda_13.0.r13.0/compiler.36424714_0"
        /*0030*/ 	.string	"-v  -suppress-debug-info  -lineinfo  -arch sm_90a "



//--------------------- .note.nv.cuinfo           --------------------------
	.section	.note.nv.cuinfo,"",@"SHT_NOTE"
	.sectionflags	@"SHF_NOTE_NV_CUINFO"
        /*0018*/ 	.short	0x0002
        /*001a*/ 	.short	0x005a
        /*001c*/ 	.short	0x0082
	.zero		2


//--------------------- .nv.info                  --------------------------
	.section	.nv.info,"",@"SHT_CUDA_INFO"
	.align	4


	//----- nvinfo : EIATTR_REGCOUNT
	.align		4
        /*0000*/ 	.byte	0x04, 0x2f
        /*0002*/ 	.short	(.L_1 - .L_0)
	.align		4
.L_0:
        /*0004*/ 	.word	index@(gluon_wgmma)
        /*0008*/ 	.word	0x000000ff


	//----- nvinfo : EIATTR_FRAME_SIZE
	.align		4
.L_1:
        /*000c*/ 	.byte	0x04, 0x11
        /*000e*/ 	.short	(.L_3 - .L_2)
	.align		4
.L_2:
        /*0010*/ 	.word	index@(gluon_wgmma)
        /*0014*/ 	.word	0x00000270


	//----- nvinfo : EIATTR_MIN_STACK_SIZE
	.align		4
.L_3:
        /*0018*/ 	.byte	0x04, 0x12
        /*001a*/ 	.short	(.L_5 - .L_4)
	.align		4
.L_4:
        /*001c*/ 	.word	index@(gluon_wgmma)
        /*0020*/ 	.word	0x00000270
.L_5:


//--------------------- .nv.compat                --------------------------
	.section	.nv.compat,"",@"SHT_CUDA_COMPAT_INFO"
	.align	4
        /*0000*/ 	.byte	0x02, 0x09, 0x01, 0x00, 0x02, 0x02, 0x04, 0x00, 0x02, 0x05, 0x05, 0x00, 0x03, 0x07, 0x01, 0x01
        /*0010*/ 	.byte	0x02, 0x03, 0x03, 0x00, 0x02, 0x06, 0x01, 0x00, 0x04, 0x0b, 0x08, 0x00, 0x00, 0x00, 0x00, 0x00
        /*0020*/ 	.byte	0x00, 0x00, 0x00, 0x00


//--------------------- .nv.info.gluon_wgmma      --------------------------
	.section	.nv.info.gluon_wgmma,"",@"SHT_CUDA_INFO"
	.sectionflags	@""
	.align	4


	//----- nvinfo : EIATTR_CUDA_API_VERSION
	.align		4
        /*0000*/ 	.byte	0x04, 0x37
        /*0002*/ 	.short	(.L_7 - .L_6)
.L_6:
        /*0004*/ 	.word	0x00000082


	//----- nvinfo : EIATTR_KPARAM_INFO
	.align		4
.L_7:
        /*0008*/ 	.byte	0x04, 0x17
        /*000a*/ 	.short	(.L_9 - .L_8)
.L_8:
        /*000c*/ 	.word	0x00000000
        /*0010*/ 	.short	0x000a
        /*0012*/ 	.short	0x0048
        /*0014*/ 	.byte	0x00, 0xf4, 0x21, 0x00


	//----- nvinfo : EIATTR_KPARAM_INFO
	.align		4
.L_9:
        /*0018*/ 	.byte	0x04, 0x17
        /*001a*/ 	.short	(.L_11 - .L_10)
.L_10:
        /*001c*/ 	.word	0x00000000
        /*0020*/ 	.short	0x0009
        /*0022*/ 	.short	0x0040
        /*0024*/ 	.byte	0x00, 0xf4, 0x21, 0x00


	//----- nvinfo : EIATTR_KPARAM_INFO
	.align		4
.L_11:
        /*0028*/ 	.byte	0x04, 0x17
        /*002a*/ 	.short	(.L_13 - .L_12)
.L_12:
        /*002c*/ 	.word	0x00000000
        /*0030*/ 	.short	0x0008
        /*0032*/ 	.short	0x0038
        /*0034*/ 	.byte	0x00, 0xf0, 0x21, 0x00


	//----- nvinfo : EIATTR_KPARAM_INFO
	.align		4
.L_13:
        /*0038*/ 	.byte	0x04, 0x17
        /*003a*/ 	.short	(.L_15 - .L_14)
.L_14:
        /*003c*/ 	.word	0x00000000
        /*0040*/ 	.short	0x0007
        /*0042*/ 	.short	0x0030
        /*0044*/ 	.byte	0x00, 0xf0, 0x21, 0x00


	//----- nvinfo : EIATTR_KPARAM_INFO
	.align		4
.L_15:
        /*0048*/ 	.byte	0x04, 0x17
        /*004a*/ 	.short	(.L_17 - .L_16)
.L_16:
        /*004c*/ 	.word	0x00000000
        /*0050*/ 	.short	0x0006
        /*0052*/ 	.short	0x0028
        /*0054*/ 	.byte	0x00, 0xf0, 0x21, 0x00


	//----- nvinfo : EIATTR_KPARAM_INFO
	.align		4
.L_17:
        /*0058*/ 	.byte	0x04, 0x17
        /*005a*/ 	.short	(.L_19 - .L_18)
.L_18:
        /*005c*/ 	.word	0x00000000
        /*0060*/ 	.short	0x0005
        /*0062*/ 	.short	0x0020
        /*0064*/ 	.byte	0x00, 0xf0, 0x11, 0x00


	//----- nvinfo : EIATTR_KPARAM_INFO
	.align		4
.L_19:
        /*0068*/ 	.byte	0x04, 0x17
        /*006a*/ 	.short	(.L_21 - .L_20)
.L_20:
        /*006c*/ 	.word	0x00000000
        /*0070*/ 	.short	0x0004
        /*0072*/ 	.short	0x001c
        /*0074*/ 	.byte	0x00, 0xf0, 0x11, 0x00


	//----- nvinfo : EIATTR_KPARAM_INFO
	.align		4
.L_21:
        /*0078*/ 	.byte	0x04, 0x17
        /*007a*/ 	.short	(.L_23 - .L_22)
.L_22:
        /*007c*/ 	.word	0x00000000
        /*0080*/ 	.short	0x0003
        /*0082*/ 	.short	0x0018
        /*0084*/ 	.byte	0x00, 0xf0, 0x11, 0x00


	//----- nvinfo : EIATTR_KPARAM_INFO
	.align		4
.L_23:
        /*0088*/ 	.byte	0x04, 0x17
        /*008a*/ 	.short	(.L_25 - .L_24)
.L_24:
        /*008c*/ 	.word	0x00000000
        /*0090*/ 	.short	0x0002
        /*0092*/ 	.short	0x0010
        /*0094*/ 	.byte	0x00, 0xf4, 0x21, 0x00


	//----- nvinfo : EIATTR_KPARAM_INFO
	.align		4
.L_25:
        /*0098*/ 	.byte	0x04, 0x17
        /*009a*/ 	.short	(.L_27 - .L_26)
.L_26:
        /*009c*/ 	.word	0x00000000
        /*00a0*/ 	.short	0x0001
        /*00a2*/ 	.short	0x0008
        /*00a4*/ 	.byte	0x00, 0xf4, 0x21, 0x00


	//----- nvinfo : EIATTR_KPARAM_INFO
	.align		4
.L_27:
        /*00a8*/ 	.byte	0x04, 0x17
        /*00aa*/ 	.short	(.L_29 - .L_28)
.L_28:
        /*00ac*/ 	.word	0x00000000
        /*00b0*/ 	.short	0x0000
        /*00b2*/ 	.short	0x0000
        /*00b4*/ 	.byte	0x00, 0xf4, 0x21, 0x00


	//----- nvinfo : EIATTR_SPARSE_MMA_MASK
	.align		4
.L_29:
        /*00b8*/ 	.byte	0x03, 0x50
        /*00ba*/ 	.short	0x0000


	//----- nvinfo : EIATTR_MAXREG_COUNT
	.align		4
        /*00bc*/ 	.byte	0x03, 0x1b
        /*00be*/ 	.short	0x00ff


	//----- nvinfo : EIATTR_NUM_BARRIERS
	.align		4
        /*00c0*/ 	.byte	0x02, 0x4c
        /*00c2*/ 	.byte	0x01
	.zero		1


	//----- nvinfo : EIATTR_ANNOTATIONS
	.align		4
        /*00c4*/ 	.byte	0x04, 0x55
        /*00c6*/ 	.short	(.L_31 - .L_30)


	//   ....[0]....
.L_30:
        /*00c8*/ 	.word	0x00000001
        /*00cc*/ 	.byte	0x50, 0x11, 0x00, 0x00, 0x01, 0x00, 0x00, 0x00, 0xa0, 0x12, 0x00, 0x00, 0x01, 0x00, 0x00, 0x00
        /* <DEDUP_REMOVED lines=272> */
        /*11dc*/ 	.byte	0xd0, 0x43, 0x00, 0x00, 0x01, 0x00, 0x00, 0x00, 0xe0, 0x43, 0x00, 0x00


	//----- nvinfo : EIATTR_MERCURY_ISA_VERSION
	.align		4
.L_31:
        /*11e8*/ 	.byte	0x03, 0x5f
        /*11ea*/ 	.short	0x0101


	//----- nvinfo : EIATTR_INT_WARP_WIDE_INSTR_OFFSETS
	.align		4
        /*11ec*/ 	.byte	0x04, 0x31
        /*11ee*/ 	.short	(.L_33 - .L_32)


	//   ....[0]....
.L_32:
        /*11f0*/ 	.word	0x000012d0


	//   ....[1]....
        /*11f4*/ 	.word	0x00001370


	//   ....[2]....
        /*11f8*/ 	.word	0x00002d90


	//   ....[3]....
        /*11fc*/ 	.word	0x00002da0


	//----- nvinfo : EIATTR_COOP_GROUP_MASK_REGIDS
	.align		4
.L_33:
        /*1200*/ 	.byte	0x04, 0x29
        /*1202*/ 	.short	(.L_35 - .L_34)


	//   ....[0]....
.L_34:
        /*1204*/ 	.word	0xffffffff


	//   ....[1]....
        /*1208*/ 	.word	0xffffffff


	//   ....[2]....
        /*120c*/ 	.word	0xffffffff


	//----- nvinfo : EIATTR_COOP_GROUP_INSTR_OFFSETS
	.align		4
.L_35:
        /*1210*/ 	.byte	0x04, 0x28
        /*1212*/ 	.short	(.L_37 - .L_36)


	//   ....[0]....
.L_36:
        /*1214*/ 	.word	0x00000160


	//   ....[1]....
        /*1218*/ 	.word	0x00000730


	//   ....[2]....
        /*121c*/ 	.word	0x00000ce0


	//----- nvinfo : EIATTR_MBARRIER_INSTR_OFFSETS
	.align		4
.L_37:
        /*1220*/ 	.byte	0x04, 0x39
        /*1222*/ 	.short	(.L_39 - .L_38)


	//   ....[0]....
.L_38:
        /*1224*/ 	.word	0x00001f30
        /*1228*/ 	.word	0x000000ff
        /*122c*/ 	.word	0x0000c000
        /*1230*/ 	.short	0x0100
        /*1232*/ 	.byte	0x0c
	.zero		1


	//   ....[1]....
        /*1234*/ 	.word	0x00002e70
        /*1238*/ 	.word	0x000000ff
        /*123c*/ 	.word	0x0000c000
        /*1240*/ 	.short	0x010a
        /*1242*/ 	.byte	0x0c
	.zero		1


	//   ....[2]....
        /*1244*/ 	.word	0x00003b70
        /*1248*/ 	.word	0x000000ff
        /*124c*/ 	.word	0x0000c000
        /*1250*/ 	.short	0x0108
        /*1252*/ 	.byte	0x0c
	.zero		1


	//   ....[3]....
        /*1254*/ 	.word	0x00004f80
        /*1258*/ 	.word	0x000000ff
        /*125c*/ 	.word	0x0000c000
        /*1260*/ 	.short	0x010a
        /*1262*/ 	.byte	0x0c
	.zero		1


	//----- nvinfo : EIATTR_NUM_MBARRIERS
	.align		4
.L_39:
        /*1264*/ 	.byte	0x03, 0x38
        /*1266*/ 	.short	0x0001


	//----- nvinfo : EIATTR_EXIT_INSTR_OFFSETS
	.align		4
        /*1268*/ 	.byte	0x04, 0x1c
        /*126a*/ 	.short	(.L_41 - .L_40)


	//   ....[0]....
.L_40:
        /*126c*/ 	.word	0x00004f70


	//----- nvinfo : EIATTR_REQNTID
	.align		4
.L_41:
        /*1270*/ 	.byte	0x04, 0x10
        /*1272*/ 	.short	(.L_43 - .L_42)
.L_42:
        /*1274*/ 	.word	0x00000080
        /*1278*/ 	.word	0x00000001
        /*127c*/ 	.word	0x00000001


	//----- nvinfo : EIATTR_CRS_STACK_SIZE
	.align		4
.L_43:
        /*1280*/ 	.byte	0x04, 0x1e
        /*1282*/ 	.short	(.L_45 - .L_44)
.L_44:
        /*1284*/ 	.word	0x00000000


	//----- nvinfo : EIATTR_CBANK_PARAM_SIZE
	.align		4
.L_45:
        /*1288*/ 	.byte	0x03, 0x19
        /*128a*/ 	.short	0x0050


	//----- nvinfo : EIATTR_PARAM_CBANK
	.align		4
        /*128c*/ 	.byte	0x04, 0x0a
        /*128e*/ 	.short	(.L_47 - .L_46)
	.align		4
.L_46:
        /*1290*/ 	.word	index@(.nv.constant0.gluon_wgmma)
        /*1294*/ 	.short	0x0210
        /*1296*/ 	.short	0x0050


	//----- nvinfo : EIATTR_SW_WAR
	.align		4
.L_47:
        /*1298*/ 	.byte	0x04, 0x36
        /*129a*/ 	.short	(.L_49 - .L_48)
.L_48:
        /*129c*/ 	.word	0x00000008
.L_49:


//--------------------- .nv.callgraph             --------------------------
	.section	.nv.callgraph,"",@"SHT_CUDA_CALLGRAPH"
	.align	4
	.sectionentsize	8
	.align		4
        /*0000*/ 	.word	0x00000000
	.align		4
        /*0004*/ 	.word	0xffffffff
	.align		4
        /*0008*/ 	.word	0x00000000
	.align		4
        /*000c*/ 	.word	0xfffffffe
	.align		4
        /*0010*/ 	.word	0x00000000
	.align		4
        /*0014*/ 	.word	0xfffffffd
	.align		4
        /*0018*/ 	.word	0x00000000
	.align		4
        /*001c*/ 	.word	0xfffffffc


//--------------------- .text.gluon_wgmma         --------------------------
	.section	.text.gluon_wgmma,"ax",@progbits
	.align	128
        .global         gluon_wgmma
        .type           gluon_wgmma,@function
        .size           gluon_wgmma,(.L_x_52 - gluon_wgmma)
        .other          gluon_wgmma,@"STO_CUDA_ENTRY STV_DEFAULT"
gluon_wgmma:
.text.gluon_wgmma:
[----:B------:R-:W1:Y:S01]  /*0000*/  LDC R1, c[0x0][0x28] ;  /* 0x00000a00ff017b82 */ /* 0x000e620000000800 */
[----:B------:R-:W2:Y:S07]  /*0010*/  S2R R16, SR_TID.X ;  /* 0x0000000000107919 */ /* 0x000eae0000002100 */
[----:B------:R-:W3:Y:S01]  /*0020*/  S2UR UR4, SR_CgaCtaId ;  /* 0x00000000000479c3 */ /* 0x000ee20000008800 */
[----:B------:R-:W-:Y:S01]  /*0030*/  UMOV UR12, 0x400 ;  /* 0x00000400000c7882 */ /* 0x000fe20000000000 */
[----:B------:R-:W-:Y:S01]  /*0040*/  ULDC UR6, c[0x0][0xc] ;  /* 0x0000030000067ab9 */ /* 0x000fe20000000800 */
[----:B------:R-:W-:Y:S01]  /*0050*/  ULDC.64 UR18, c[0x0][0x250] ;  /* 0x0000940000127ab9 */ /* 0x000fe20000000a00 */
[----:B------:R-:W-:Y:S01]  /*0060*/  BSSY B0, `(.L_x_0) ;  /* 0x000001f000007945 */ /* 0x000fe20003800000 */
[----:B-1----:R-:W-:-:S03]  /*0070*/  VIADD R1, R1, 0xfffffd90 ;  /* 0xfffffd9001017836 */ /* 0x002fc60000000000 */
[----:B------:R-:W1:Y:S08]  /*0080*/  LDC R6, c[0x0][0x228] ;  /* 0x00008a00ff067b82 */ /* 0x000e700000000800 */
[----:B------:R-:W4:Y:S08]  /*0090*/  LDC R13, c[0x0][0x230] ;  /* 0x00008c00ff0d7b82 */ /* 0x000f300000000800 */
[----:B------:R-:W-:Y:S01]  /*00a0*/  S2UR UR53, SR_CTAID.Y ;  /* 0x00000000003579c3 */ /* 0x000fe20000002600 */
[----:B---3--:R-:W-:-:S03]  /*00b0*/  ULEA UR12, UR4, UR12, 0x18 ;  /* 0x0000000c040c7291 */ /* 0x008fc6000f8ec03f */
[----:B------:R-:W-:Y:S01]  /*00c0*/  ULDC UR4, c[0x0][0x10] ;  /* 0x0000040000047ab9 */ /* 0x000fe20000000800 */
[----:B--2---:R-:W-:-:S03]  /*00d0*/  LOP3.LUT R3, R16, 0x7f, RZ, 0xc0, !PT ;  /* 0x0000007f10037812 */ /* 0x004fc600078ec0ff */
[----:B------:R-:W2:Y:S01]  /*00e0*/  S2UR UR5, SR_CTAID.Z ;  /* 0x00000000000579c3 */ /* 0x000ea20000002700 */
[----:B-1----:R-:W-:Y:S01]  /*00f0*/  VIADD R6, R6, 0xffffffff ;  /* 0xffffffff06067836 */ /* 0x002fe20000000000 */
[C---:B------:R-:W-:Y:S02]  /*0100*/  ISETP.GE.U32.AND P0, PT, R3.reuse, 0x20, PT ;  /* 0x000000200300780c */ /* 0x040fe40003f06070 */
[C---:B------:R-:W-:Y:S02]  /*0110*/  ISETP.NE.U32.AND P1, PT, R3.reuse, RZ, PT ;  /* 0x000000ff0300720c */ /* 0x040fe40003f25070 */
[----:B------:R-:W-:Y:S02]  /*0120*/  LEA R12, R3, UR12, 0x2 ;  /* 0x0000000c030c7c11 */ /* 0x000fe4000f8e10ff */
[----:B------:R-:W1:Y:S01]  /*0130*/  S2UR UR54, SR_CTAID.X ;  /* 0x00000000003679c3 */ /* 0x000e620000002500 */
[----:B----4-:R-:W-:-:S06]  /*0140*/  VIADD R8, R13, 0xffffffff ;  /* 0xffffffff0d087836 */ /* 0x010fcc0000000000 */
[----:B------:R3:W-:Y:S01]  /*0150*/  @!P0 STS [R12], RZ ;  /* 0x000000ff0c008388 */ /* 0x0007e20000000800 */
[----:B------:R-:W-:-:S03]  /*0160*/  NOP ;  /* 0x0000000000007918 */ /* 0x000fc60000000000 */
[----:B------:R3:W-:Y:S01]  /*0170*/  @!P1 STS [UR12+0x24], R6 ;  /* 0x00002406ff009988 */ /* 0x0007e2000800080c */
[----:B--2---:R-:W-:-:S03]  /*0180*/  UIMAD UR4, UR5, UR4, UR53 ;  /* 0x00000004050472a4 */ /* 0x004fc6000f8e0235 */
[----:B------:R3:W-:Y:S01]  /*0190*/  @!P1 STS [UR12+0x20], R8 ;  /* 0x00002008ff009988 */ /* 0x0007e2000800080c */
[----:B-1----:R-:W-:-:S04]  /*01a0*/  UIMAD UR4, UR4, UR6, UR54 ;  /* 0x00000006040472a4 */ /* 0x002fc8000f8e0236 */
[----:B------:R-:W-:-:S04]  /*01b0*/  UIMAD UR4, UR4, 0x180, URZ ;  /* 0x00000180040478a4 */ /* 0x000fc8000f8e023f */
[----:B------:R-:W-:-:S04]  /*01c0*/  UIADD3 UR14, UP0, UR4, UR18, URZ ;  /* 0x00000012040e7290 */ /* 0x000fc8000ff1e03f */
[----:B------:R-:W-:Y:S01]  /*01d0*/  ULEA.HI.X.SX32 UR15, UR4, UR19, 0x1, UP0 ;  /* 0x00000013040f7291 */ /* 0x000fe200080f0e3f */
[----:B---3--:R-:W-:Y:S11]  /*01e0*/  @P1 BRA `(.L_x_1) ;  /* 0x0000000000181947 */ /* 0x008ff60003800000 */
[----:B------:R-:W1:Y:S01]  /*01f0*/  LDS R0, [UR12+0x8] ;  /* 0x0000080cff007984 */ /* 0x000e620008000800 */
[----:B------:R-:W2:Y:S01]  /*0200*/  LDC.64 R10, c[0x0][0x210] ;  /* 0x00008400ff0a7b82 */ /* 0x000ea20000000a00 */
[----:B------:R-:W-:Y:S02]  /*0210*/  IMAD.MOV.U32 R5, RZ, RZ, 0x70 ;  /* 0x00000070ff057424 */ /* 0x000fe400078e00ff */
[----:B--2---:R2:W-:Y:S03]  /*0220*/  STS.64 [UR12], R10 ;  /* 0x0000000aff007988 */ /* 0x0045e60008000a0c */
[----:B-1----:R-:W-:-:S05]  /*0230*/  LOP3.LUT R0, R0, 0x10, R5, 0xd8, !PT ;  /* 0x0000001000007812 */ /* 0x002fca00078ed805 */
[----:B------:R2:W-:Y:S02]  /*0240*/  STS [UR12+0x8], R0 ;  /* 0x00000800ff007988 */ /* 0x0005e4000800080c */
.L_x_1:
[----:B------:R-:W-:Y:S05]  /*0250*/  BSYNC B0 ;  /* 0x0000000000007941 */ /* 0x000fea0003800000 */
.L_x_0:
[----:B------:R-:W-:Y:S04]  /*0260*/  BSSY B0, `(.L_x_2) ;  /* 0x000000a000007945 */ /* 0x000fe80003800000 */
[----:B------:R-:W-:Y:S05]  /*0270*/  @P1 BRA `(.L_x_3) ;  /* 0x0000000000201947 */ /* 0x000fea0003800000 */
[----:B--2---:R-:W1:Y:S01]  /*0280*/  LDS R0, [UR12+0x34] ;  /* 0x0000340cff007984 */ /* 0x004e620008000800 */
[----:B------:R-:W-:Y:S02]  /*0290*/  IMAD.MOV.U32 R5, RZ, RZ, 0x3f000000 ;  /* 0x3f000000ff057424 */ /* 0x000fe400078e00ff */
[----:B------:R-:W-:Y:S01]  /*02a0*/  @!P1 IMAD.MOV.U32 R2, RZ, RZ, 0x7f ;  /* 0x0000007fff029424 */ /* 0x000fe200078e00ff */
[----:B------:R-:W2:Y:S02]  /*02b0*/  @!P1 LDS R7, [UR12+0x38] ;  /* 0x0000380cff079984 */ /* 0x000ea40008000800 */
[----:B-1----:R-:W-:Y:S02]  /*02c0*/  LOP3.LUT R0, R0, 0xff000000, R5, 0xb8, !PT ;  /* 0xff00000000007812 */ /* 0x002fe400078eb805 */
[----:B--2---:R-:W-:-:S03]  /*02d0*/  @!P1 LOP3.LUT R2, R7, 0xff, R2, 0xb8, !PT ;  /* 0x000000ff07029812 */ /* 0x004fc600078eb802 */
[----:B------:R1:W-:Y:S04]  /*02e0*/  STS [UR12+0x34], R0 ;  /* 0x00003400ff007988 */ /* 0x0003e8000800080c */
[----:B------:R1:W-:Y:S02]  /*02f0*/  @!P1 STS [UR12+0x38], R2 ;  /* 0x00003802ff009988 */ /* 0x0003e4000800080c */
.L_x_3:
[----:B------:R-:W-:Y:S05]  /*0300*/  BSYNC B0 ;  /* 0x0000000000007941 */ /* 0x000fea0003800000 */
.L_x_2:
[----:B------:R-:W-:Y:S04]  /*0310*/  BSSY B0, `(.L_x_4) ;  /* 0x000000e000007945 */ /* 0x000fe80003800000 */
[----:B------:R-:W-:Y:S05]  /*0320*/  @P1 BRA `(.L_x_5) ;  /* 0x0000000000301947 */ /* 0x000fea0003800000 */
[----:B-1----:R-:W1:Y:S01]  /*0330*/  LDS R2, [UR12+0x34] ;  /* 0x0000340cff027984 */ /* 0x002e620008000800 */
[----:B------:R-:W3:Y:S03]  /*0340*/  LDC.64 R4, c[0x0][0x238] ;  /* 0x00008e00ff047b82 */ /* 0x000ee60000000a00 */
[----:B--2---:R-:W2:Y:S01]  /*0350*/  LDS R0, [UR12+0x1c] ;  /* 0x00001c0cff007984 */ /* 0x004ea20008000800 */
[C---:B---3--:R-:W-:Y:S01]  /*0360*/  SHF.L.U64.HI R5, R4.reuse, 0x1, R5 ;  /* 0x0000000104057819 */ /* 0x048fe20000010205 */
[----:B------:R-:W-:-:S03]  /*0370*/  IMAD.SHL.U32 R4, R4, 0x2, RZ ;  /* 0x0000000204047824 */ /* 0x000fc600078e00ff */
[--C-:B------:R-:W-:Y:S02]  /*0380*/  SHF.R.U32.HI R7, RZ, 0x4, R5.reuse ;  /* 0x00000004ff077819 */ /* 0x100fe40000011605 */
[----:B------:R-:W-:-:S05]  /*0390*/  SHF.R.U64 R4, R4, 0x4, R5 ;  /* 0x0000000404047819 */ /* 0x000fca0000001205 */
[----:B------:R3:W-:Y:S01]  /*03a0*/  STS [UR12+0xc], R4 ;  /* 0x00000c04ff007988 */ /* 0x0007e2000800080c */
[----:B-1----:R-:W-:Y:S02]  /*03b0*/  LOP3.LUT R2, R2, 0x7, RZ, 0xb8, !PT ;  /* 0x0000000702027812 */ /* 0x002fe400078eb8ff */
[----:B--2---:R-:W-:-:S03]  /*03c0*/  LOP3.LUT R0, R0, 0xf, R7, 0xb8, !PT ;  /* 0x0000000f00007812 */ /* 0x004fc600078eb807 */
[----:B------:R3:W-:Y:S04]  /*03d0*/  STS [UR12+0x34], R2 ;  /* 0x00003402ff007988 */ /* 0x0007e8000800080c */
[----:B------:R3:W-:Y:S02]  /*03e0*/  STS [UR12+0x1c], R0 ;  /* 0x00001c00ff007988 */ /* 0x0007e4000800080c */
.L_x_5:
[----:B------:R-:W-:Y:S05]  /*03f0*/  BSYNC B0 ;  /* 0x0000000000007941 */ /* 0x000fea0003800000 */
.L_x_4:
[----:B------:R-:W-:Y:S04]  /*0400*/  BSSY B1, `(.L_x_6) ;  /* 0x000001b000017945 */ /* 0x000fe80003800000 */
[----:B------:R-:W-:Y:S01]  /*0410*/  BSSY B0, `(.L_x_7) ;  /* 0x0000016000007945 */ /* 0x000fe20003800000 */
[----:B-123--:R-:W-:-:S03]  /*0420*/  IMAD.MOV.U32 R0, RZ, RZ, RZ ;  /* 0x000000ffff007224 */ /* 0x00efc600078e00ff */
[----:B------:R-:W-:Y:S05]  /*0430*/  @P1 BRA `(.L_x_8) ;  /* 0x0000000000201947 */ /* 0x000fea0003800000 */
[----:B------:R-:W1:Y:S02]  /*0440*/  LDS R2, [UR12+0x34] ;  /* 0x0000340cff027984 */ /* 0x000e640008000800 */
[----:B-1----:R-:W-:-:S05]  /*0450*/  LOP3.LUT R2, R2, 0x38, RZ, 0xb8, !PT ;  /* 0x0000003802027812 */ /* 0x002fca00078eb8ff */
[----:B------:R1:W-:Y:S01]  /*0460*/  STS [UR12+0x34], R2 ;  /* 0x00003402ff007988 */ /* 0x0003e2000800080c */
[----:B------:R-:W-:Y:S05]  /*0470*/  @P1 BRA `(.L_x_9) ;  /* 0x0000000000201947 */ /* 0x000fea0003800000 */
[----:B-1----:R-:W1:Y:S01]  /*0480*/  LDS R2, [UR12+0x8] ;  /* 0x0000080cff027984 */ /* 0x002e620008000800 */
[----:B------:R-:W-:-:S05]  /*0490*/  IMAD.MOV.U32 R5, RZ, RZ, 0x780 ;  /* 0x00000780ff057424 */ /* 0x000fca00078e00ff */
[----:B-1----:R-:W-:-:S05]  /*04a0*/  LOP3.LUT R2, R2, 0x500, R5, 0xd8, !PT ;  /* 0x0000050002027812 */ /* 0x002fca00078ed805 */
[----:B------:R1:W-:Y:S02]  /*04b0*/  STS [UR12+0x8], R2 ;  /* 0x00000802ff007988 */ /* 0x0003e4000800080c */
.L_x_8:
[----:B------:R-:W-:Y:S05]  /*04c0*/  @P1 BRA `(.L_x_10) ;  /* 0x0000000000281947 */ /* 0x000fea0003800000 */
[----:B-1----:R-:W1:Y:S02]  /*04d0*/  LDS R2, [UR12+0x8] ;  /* 0x0000080cff027984 */ /* 0x002e640008000800 */
[----:B-1----:R-:W-:-:S05]  /*04e0*/  LOP3.LUT R2, R2, 0x1800, RZ, 0xb8, !PT ;  /* 0x0000180002027812 */ /* 0x002fca00078eb8ff */
[----:B------:R2:W-:Y:S02]  /*04f0*/  STS [UR12+0x8], R2 ;  /* 0x00000802ff007988 */ /* 0x0005e4000800080c */
.L_x_9:
[----:B------:R-:W-:Y:S05]  /*0500*/  @P1 BREAK B0 ;  /* 0x0000000000001942 */ /* 0x000fea0003800000 */
[----:B------:R-:W-:Y:S05]  /*0510*/  @P1 BRA `(.L_x_11) ;  /* 0x0000000000241947 */ /* 0x000fea0003800000 */
[----:B------:R-:W3:Y:S01]  /*0520*/  LDS R5, [UR12+0x8] ;  /* 0x0000080cff057984 */ /* 0x000ee20008000800 */
[----:B-12---:R-:W-:-:S05]  /*0530*/  IMAD.MOV.U32 R2, RZ, RZ, 0x6000 ;  /* 0x00006000ff027424 */ /* 0x006fca00078e00ff */
[----:B---3--:R-:W-:-:S04]  /*0540*/  LOP3.LUT R2, R5, 0x6000, R2, 0xd8, !PT ;  /* 0x0000600005027812 */ /* 0x008fc800078ed802 */
[----:B------:R-:W-:-:S05]  /*0550*/  LOP3.LUT R2, R2, 0x400000, RZ, 0xb8, !PT ;  /* 0x0040000002027812 */ /* 0x000fca00078eb8ff */
[----:B------:R2:W-:Y:S02]  /*0560*/  STS [UR12+0x8], R2 ;  /* 0x00000802ff007988 */ /* 0x0005e4000800080c */
.L_x_10:
[----:B------:R-:W-:Y:S05]  /*0570*/  BSYNC B0 ;  /* 0x0000000000007941 */ /* 0x000fea0003800000 */
.L_x_7:
[----:B-12---:R-:W1:Y:S02]  /*0580*/  @!P1 LDS R2, [UR12+0x8] ;  /* 0x0000080cff029984 */ /* 0x006e640008000800 */
[----:B-1----:R-:W-:-:S05]  /*0590*/  @!P1 LOP3.LUT R2, R2, 0x8000, RZ, 0xb8, !PT ;  /* 0x0000800002029812 */ /* 0x002fca00078eb8ff */
[----:B------:R3:W-:Y:S02]  /*05a0*/  @!P1 STS [UR12+0x8], R2 ;  /* 0x00000802ff009988 */ /* 0x0007e4000800080c */
.L_x_11:
[----:B------:R-:W-:Y:S05]  /*05b0*/  BSYNC B1 ;  /* 0x0000000000017941 */ /* 0x000fea0003800000 */
.L_x_6:
[----:B------:R-:W-:Y:S05]  /*05c0*/  WARPSYNC.ALL ;  /* 0x0000000000007948 */ /* 0x000fea0003800000 */
[----:B------:R-:W4:Y:S02]  /*05d0*/  LDC R7, c[0x0][0x22c] ;  /* 0x00008b00ff077b82 */ /* 0x000f240000000800 */
[----:B----4-:R-:W-:Y:S01]  /*05e0*/  VIADD R7, R7, 0xffffffff ;  /* 0xffffffff07077836 */ /* 0x010fe20000000000 */
[----:B------:R-:W-:Y:S06]  /*05f0*/  @P0 BRA `(.L_x_12) ;  /* 0x0000000000280947 */ /* 0x000fec0003800000 */
[----:B-123--:R-:W1:Y:S01]  /*0600*/  S2R R2, SR_LANEID ;  /* 0x0000000000027919 */ /* 0x00ee620000000000 */
[----:B------:R-:W-:Y:S05]  /*0610*/  WARPSYNC.ALL ;  /* 0x0000000000007948 */ /* 0x000fea0003800000 */
[----:B-1----:R-:W-:-:S05]  /*0620*/  IMAD.SHL.U32 R2, R2, 0x4, RZ ;  /* 0x0000000402027824 */ /* 0x002fca00078e00ff */
[----:B------:R-:W1:Y:S01]  /*0630*/  LDS R9, [R2+UR12] ;  /* 0x0000000c02097984 */ /* 0x000e620008000800 */
[----:B------:R-:W-:-:S05]  /*0640*/  IADD3 R4, P2, R2, UR14, RZ ;  /* 0x0000000e02047c10 */ /* 0x000fca000ff5e0ff */
[----:B------:R-:W-:-:S05]  /*0650*/  IMAD.X R5, RZ, RZ, UR15, P2 ;  /* 0x0000000fff057e24 */ /* 0x000fca00090e06ff */
[----:B-1----:R4:W5:Y:S01]  /*0660*/  ATOMG.E.EXCH.STRONG.GPU PT, RZ, [R4], R9 ;  /* 0x0000000904ff73a8 */ /* 0x00296200041ee100 */
[----:B------:R-:W-:-:S04]  /*0670*/  DEPBAR {5,4,3,2,1,0} ;  /* 0x0000003f0000791a */ /* 0x000fc80000000000 */
[----:B------:R4:W-:Y:S01]  /*0680*/  UTMACCTL.IV [UR14] ;  /* 0x000000000e0079b9 */ /* 0x0009e20008000000 */
[----:B------:R-:W-:Y:S01]  /*0690*/  NOP ;  /* 0x0000000000007918 */ /* 0x000fe20000000000 */
.L_x_12:
[----:B------:R-:W-:Y:S05]  /*06a0*/  @P0 BRA `(.L_x_13) ;  /* 0x00000000000c0947 */ /* 0x000fea0003800000 */
[----:B------:R0:W-:Y:S01]  /*06b0*/  UTMACMDFLUSH ;  /* 0x00000000000079b7 */ /* 0x0001e20000000000 */
[----:B------:R-:W-:Y:S05]  /*06c0*/  @P0 BRA `(.L_x_13) ;  /* 0x0000000000040947 */ /* 0x000fea0003800000 */
[----:B------:R-:W-:-:S04]  /*06d0*/  DEPBAR.LE SB0, 0x0 ;  /* 0x000080000000791a */ /* 0x000fc80000000000 */
.L_x_13:
[----:B------:R-:W-:Y:S05]  /*06e0*/  WARPSYNC.ALL ;  /* 0x0000000000007948 */ /* 0x000fea0003800000 */
[----:B-----5:R-:W-:Y:S06]  /*06f0*/  BAR.SYNC.DEFER_BLOCKING 0x0 ;  /* 0x0000000000007b1d */ /* 0x020fec0000010000 */
[----:B------:R-:W-:Y:S02]  /*0700*/  BSSY B1, `(.L_x_14) ;  /* 0x000000b000017945 */ /* 0x000fe40003800000 */
[----:B------:R-:W-:Y:S06]  /*0710*/  BAR.SYNC.DEFER_BLOCKING 0x0 ;  /* 0x0000000000007b1d */ /* 0x000fec0000010000 */
[----:B------:R1:W-:Y:S01]  /*0720*/  @!P0 STS [R12], RZ ;  /* 0x000000ff0c008388 */ /* 0x0003e20000000800 */
[----:B------:R-:W-:Y:S01]  /*0730*/  NOP ;  /* 0x0000000000007918 */ /* 0x000fe20000000000 */
[----:B------:R-:W-:Y:S05]  /*0740*/  @P1 BRA `(.L_x_15) ;  /* 0x0000000000181947 */ /* 0x000fea0003800000 */
[----:B-123--:R-:W1:Y:S01]  /*0750*/  LDS R2, [UR12+0x8] ;  /* 0x0000080cff027984 */ /* 0x00ee620008000800 */
[----:B------:R-:W2:Y:S01]  /*0760*/  LDC.64 R10, c[0x0][0x218] ;  /* 0x00008600ff0a7b82 */ /* 0x000ea20000000a00 */
[----:B----4-:R-:W-:Y:S02]  /*0770*/  IMAD.MOV.U32 R5, RZ, RZ, 0x70 ;  /* 0x00000070ff057424 */ /* 0x010fe400078e00ff */
[----:B--2---:R2:W-:Y:S03]  /*0780*/  STS.64 [UR12], R10 ;  /* 0x0000000aff007988 */ /* 0x0045e60008000a0c */
[----:B-1----:R-:W-:-:S05]  /*0790*/  LOP3.LUT R2, R2, 0x10, R5, 0xd8, !PT ;  /* 0x0000001002027812 */ /* 0x002fca00078ed805 */
[----:B------:R2:W-:Y:S02]  /*07a0*/  STS [UR12+0x8], R2 ;  /* 0x00000802ff007988 */ /* 0x0005e4000800080c */
.L_x_15:
[----:B----4-:R-:W-:Y:S05]  /*07b0*/  BSYNC B1 ;  /* 0x0000000000017941 */ /* 0x010fea0003800000 */
.L_x_14:
[----:B------:R-:W-:Y:S04]  /*07c0*/  BSSY B1, `(.L_x_16) ;  /* 0x000000a000017945 */ /* 0x000fe80003800000 */
[----:B------:R-:W-:Y:S05]  /*07d0*/  @P1 BRA `(.L_x_17) ;  /* 0x0000000000201947 */ /* 0x000fea0003800000 */
[----:B-123--:R-:W1:Y:S01]  /*07e0*/  LDS R2, [UR12+0x34] ;  /* 0x0000340cff027984 */ /* 0x00ee620008000800 */
[----:B------:R-:W-:Y:S02]  /*07f0*/  IMAD.MOV.U32 R9, RZ, RZ, 0x3f000000 ;  /* 0x3f000000ff097424 */ /* 0x000fe400078e00ff */
[----:B------:R-:W-:Y:S01]  /*0800*/  @!P1 IMAD.MOV.U32 R4, RZ, RZ, 0x3f ;  /* 0x0000003fff049424 */ /* 0x000fe200078e00ff */
[----:B------:R-:W2:Y:S02]  /*0810*/  @!P1 LDS R5, [UR12+0x38] ;  /* 0x0000380cff059984 */ /* 0x000ea40008000800 */
[----:B-1----:R-:W-:Y:S02]  /*0820*/  LOP3.LUT R2, R2, 0xff000000, R9, 0xb8, !PT ;  /* 0xff00000002027812 */ /* 0x002fe400078eb809 */
[----:B--2---:R-:W-:-:S03]  /*0830*/  @!P1 LOP3.LUT R4, R5, 0xff, R4, 0xb8, !PT ;  /* 0x000000ff05049812 */ /* 0x004fc600078eb804 */
[----:B------:R4:W-:Y:S04]  /*0840*/  STS [UR12+0x34], R2 ;  /* 0x00003402ff007988 */ /* 0x0009e8000800080c */
[----:B------:R4:W-:Y:S02]  /*0850*/  @!P1 STS [UR12+0x38], R4 ;  /* 0x00003804ff009988 */ /* 0x0009e4000800080c */
.L_x_17:
[----:B------:R-:W-:Y:S05]  /*0860*/  BSYNC B1 ;  /* 0x0000000000017941 */ /* 0x000fea0003800000 */
.L_x_16:
[----:B------:R-:W-:Y:S04]  /*0870*/  BSSY B1, `(.L_x_18) ;  /* 0x0000004000017945 */ /* 0x000fe80003800000 */
[----:B------:R-:W-:Y:S05]  /*0880*/  @P1 BRA `(.L_x_19) ;  /* 0x0000000000081947 */ /* 0x000fea0003800000 */
[----:B------:R1:W-:Y:S04]  /*0890*/  STS [UR12+0x24], R8 ;  /* 0x00002408ff007988 */ /* 0x0003e8000800080c */
[----:B------:R1:W-:Y:S02]  /*08a0*/  STS [UR12+0x20], R7 ;  /* 0x00002007ff007988 */ /* 0x0003e4000800080c */
.L_x_19:
[----:B------:R-:W-:Y:S05]  /*08b0*/  BSYNC B1 ;  /* 0x0000000000017941 */ /* 0x000fea0003800000 */
.L_x_18:
[----:B------:R-:W-:Y:S04]  /*08c0*/  BSSY B1, `(.L_x_20) ;  /* 0x000000e000017945 */ /* 0x000fe80003800000 */
[----:B------:R-:W-:Y:S05]  /*08d0*/  @P1 BRA `(.L_x_21) ;  /* 0x0000000000301947 */ /* 0x000fea0003800000 */
[----:B----4-:R-:W4:Y:S01]  /*08e0*/  LDS R4, [UR12+0x34] ;  /* 0x0000340cff047984 */ /* 0x010f220008000800 */
[----:B--2---:R-:W2:Y:S03]  /*08f0*/  LDC.64 R10, c[0x0][0x240] ;  /* 0x00009000ff0a7b82 */ /* 0x004ea60000000a00 */
[----:B-1-3--:R-:W1:Y:S01]  /*0900*/  LDS R2, [UR12+0x1c] ;  /* 0x00001c0cff027984 */ /* 0x00ae620008000800 */
[C---:B--2---:R-:W-:Y:S01]  /*0910*/  SHF.L.U64.HI R8, R10.reuse, 0x1, R11 ;  /* 0x000000010a087819 */ /* 0x044fe2000001020b */
[----:B------:R-:W-:-:S03]  /*0920*/  IMAD.SHL.U32 R5, R10, 0x2, RZ ;  /* 0x000000020a057824 */ /* 0x000fc600078e00ff */
[--C-:B------:R-:W-:Y:S02]  /*0930*/  SHF.R.U32.HI R9, RZ, 0x4, R8.reuse ;  /* 0x00000004ff097819 */ /* 0x100fe40000011608 */
[----:B------:R-:W-:-:S05]  /*0940*/  SHF.R.U64 R5, R5, 0x4, R8 ;  /* 0x0000000405057819 */ /* 0x000fca0000001208 */
[----:B------:R2:W-:Y:S01]  /*0950*/  STS [UR12+0xc], R5 ;  /* 0x00000c05ff007988 */ /* 0x0005e2000800080c */
[----:B----4-:R-:W-:Y:S02]  /*0960*/  LOP3.LUT R4, R4, 0x7, RZ, 0xb8, !PT ;  /* 0x0000000704047812 */ /* 0x010fe400078eb8ff */
[----:B-1----:R-:W-:-:S03]  /*0970*/  LOP3.LUT R2, R2, 0xf, R9, 0xb8, !PT ;  /* 0x0000000f02027812 */ /* 0x002fc600078eb809 */
[----:B------:R2:W-:Y:S04]  /*0980*/  STS [UR12+0x34], R4 ;  /* 0x00003404ff007988 */ /* 0x0005e8000800080c */
[----:B------:R2:W-:Y:S02]  /*0990*/  STS [UR12+0x1c], R2 ;  /* 0x00001c02ff007988 */ /* 0x0005e4000800080c */
.L_x_21:
[----:B------:R-:W-:Y:S05]  /*09a0*/  BSYNC B1 ;  /* 0x0000000000017941 */ /* 0x000fea0003800000 */
.L_x_20:
[----:B------:R-:W-:Y:S04]  /*09b0*/  BSSY B2, `(.L_x_22) ;  /* 0x000001a000027945 */ /* 0x000fe80003800000 */
[----:B------:R-:W-:Y:S04]  /*09c0*/  BSSY B1, `(.L_x_23) ;  /* 0x0000015000017945 */ /* 0x000fe80003800000 */
[----:B------:R-:W-:Y:S05]  /*09d0*/  @P1 BRA `(.L_x_24) ;  /* 0x0000000000201947 */ /* 0x000fea0003800000 */
[----:B-1234-:R-:W1:Y:S02]  /*09e0*/  LDS R2, [UR12+0x34] ;  /* 0x0000340cff027984 */ /* 0x01ee640008000800 */
[----:B-1----:R-:W-:-:S05]  /*09f0*/  LOP3.LUT R2, R2, 0x38, RZ, 0xb8, !PT ;  /* 0x0000003802027812 */ /* 0x002fca00078eb8ff */
[----:B------:R1:W-:Y:S01]  /*0a00*/  STS [UR12+0x34], R2 ;  /* 0x00003402ff007988 */ /* 0x0003e2000800080c */
[----:B------:R-:W-:Y:S05]  /*0a10*/  @P1 BRA `(.L_x_25) ;  /* 0x0000000000201947 */ /* 0x000fea0003800000 */
[----:B-1----:R-:W1:Y:S01]  /*0a20*/  LDS R2, [UR12+0x8] ;  /* 0x0000080cff027984 */ /* 0x002e620008000800 */
[----:B------:R-:W-:-:S05]  /*0a30*/  IMAD.MOV.U32 R5, RZ, RZ, 0x780 ;  /* 0x00000780ff057424 */ /* 0x000fca00078e00ff */
[----:B-1----:R-:W-:-:S05]  /*0a40*/  LOP3.LUT R2, R2, 0x500, R5, 0xd8, !PT ;  /* 0x0000050002027812 */ /* 0x002fca00078ed805 */
[----:B------:R1:W-:Y:S02]  /*0a50*/  STS [UR12+0x8], R2 ;  /* 0x00000802ff007988 */ /* 0x0003e4000800080c */
.L_x_24:
[----:B------:R-:W-:Y:S05]  /*0a60*/  @P1 BRA `(.L_x_26) ;  /* 0x0000000000281947 */ /* 0x000fea0003800000 */
[----:B-1234-:R-:W1:Y:S02]  /*0a70*/  LDS R2, [UR12+0x8] ;  /* 0x0000080cff027984 */ /* 0x01ee640008000800 */
[----:B-1----:R-:W-:-:S05]  /*0a80*/  LOP3.LUT R2, R2, 0x1800, RZ, 0xb8, !PT ;  /* 0x0000180002027812 */ /* 0x002fca00078eb8ff */
[----:B------:R2:W-:Y:S02]  /*0a90*/  STS [UR12+0x8], R2 ;  /* 0x00000802ff007988 */ /* 0x0005e4000800080c */
.L_x_25:
[----:B------:R-:W-:Y:S05]  /*0aa0*/  @P1 BREAK B1 ;  /* 0x0000000000011942 */ /* 0x000fea0003800000 */
[----:B------:R-:W-:Y:S05]  /*0ab0*/  @P1 BRA `(.L_x_27) ;  /* 0x0000000000241947 */ /* 0x000fea0003800000 */
[----:B-12---:R-:W1:Y:S01]  /*0ac0*/  LDS R2, [UR12+0x8] ;  /* 0x0000080cff027984 */ /* 0x006e620008000800 */
[----:B------:R-:W-:-:S05]  /*0ad0*/  IMAD.MOV.U32 R5, RZ, RZ, 0x6000 ;  /* 0x00006000ff057424 */ /* 0x000fca00078e00ff */
[----:B-1----:R-:W-:-:S04]  /*0ae0*/  LOP3.LUT R2, R2, 0x6000, R5, 0xd8, !PT ;  /* 0x0000600002027812 */ /* 0x002fc800078ed805 */
[----:B------:R-:W-:-:S05]  /*0af0*/  LOP3.LUT R2, R2, 0x400000, RZ, 0xb8, !PT ;  /* 0x0040000002027812 */ /* 0x000fca00078eb8ff */
[----:B------:R1:W-:Y:S02]  /*0b00*/  STS [UR12+0x8], R2 ;  /* 0x00000802ff007988 */ /* 0x0003e4000800080c */
.L_x_26:
[----:B------:R-:W-:Y:S05]  /*0b10*/  BSYNC B1 ;  /* 0x0000000000017941 */ /* 0x000fea0003800000 */
.L_x_23:
[----:B-1234-:R-:W1:Y:S02]  /*0b20*/  @!P1 LDS R2, [UR12+0x8] ;  /* 0x0000080cff029984 */ /* 0x01ee640008000800 */
[----:B-1----:R-:W-:-:S05]  /*0b30*/  @!P1 LOP3.LUT R2, R2, 0x8000, RZ, 0xb8, !PT ;  /* 0x0000800002029812 */ /* 0x002fca00078eb8ff */
[----:B------:R3:W-:Y:S02]  /*0b40*/  @!P1 STS [UR12+0x8], R2 ;  /* 0x00000802ff009988 */ /* 0x0007e4000800080c */
.L_x_27:
[----:B------:R-:W-:Y:S05]  /*0b50*/  BSYNC B2 ;  /* 0x0000000000027941 */ /* 0x000fea0003800000 */
.L_x_22:
[----:B------:R-:W-:Y:S05]  /*0b60*/  WARPSYNC.ALL ;  /* 0x0000000000007948 */ /* 0x000fea0003800000 */
[----:B------:R-:W-:-:S04]  /*0b70*/  UIADD3 UR17, UR4, 0x80, URZ ;  /* 0x0000008004117890 */ /* 0x000fc8000fffe03f */
[----:B------:R-:W-:-:S04]  /*0b80*/  UIADD3 UR16, UP0, UR17, UR18, URZ ;  /* 0x0000001211107290 */ /* 0x000fc8000ff1e03f */
[----:B------:R-:W-:Y:S01]  /*0b90*/  ULEA.HI.X.SX32 UR17, UR17, UR19, 0x1, UP0 ;  /* 0x0000001311117291 */ /* 0x000fe200080f0e3f */
[----:B------:R-:W-:Y:S11]  /*0ba0*/  @P0 BRA `(.L_x_28) ;  /* 0x0000000000280947 */ /* 0x000ff60003800000 */
        /* <DEDUP_REMOVED lines=10> */
.L_x_28:
[----:B------:R-:W-:Y:S05]  /*0c50*/  @P0 BRA `(.L_x_29) ;  /* 0x00000000000c0947 */ /* 0x000fea0003800000 */
[----:B------:R0:W-:Y:S01]  /*0c60*/  UTMACMDFLUSH ;  /* 0x00000000000079b7 */ /* 0x0001e20000000000 */
[----:B------:R-:W-:Y:S05]  /*0c70*/  @P0 BRA `(.L_x_29) ;  /* 0x0000000000040947 */ /* 0x000fea0003800000 */
[----:B------:R-:W-:-:S04]  /*0c80*/  DEPBAR.LE SB0, 0x0 ;  /* 0x000080000000791a */ /* 0x000fc80000000000 */
.L_x_29:
        /* <DEDUP_REMOVED lines=8> */
[----:B----4-:R-:W2:Y:S01]  /*0d10*/  LDC.64 R8, c[0x0][0x220] ;  /* 0x00008800ff087b82 */ /* 0x010ea20000000a00 */
[----:B------:R-:W-:Y:S02]  /*0d20*/  IMAD.MOV.U32 R5, RZ, RZ, 0x70 ;  /* 0x00000070ff057424 */ /* 0x000fe400078e00ff */
[----:B--2---:R2:W-:Y:S03]  /*0d30*/  STS.64 [UR12], R8 ;  /* 0x00000008ff007988 */ /* 0x0045e60008000a0c */
[----:B-1----:R-:W-:-:S05]  /*0d40*/  LOP3.LUT R2, R2, 0x10, R5, 0xd8, !PT ;  /* 0x0000001002027812 */ /* 0x002fca00078ed805 */
[----:B------:R2:W-:Y:S02]  /*0d50*/  STS [UR12+0x8], R2 ;  /* 0x00000802ff007988 */ /* 0x0005e4000800080c */
.L_x_31:
[----:B----4-:R-:W-:Y:S05]  /*0d60*/  BSYNC B2 ;  /* 0x0000000000027941 */ /* 0x010fea0003800000 */
.L_x_30:
[----:B------:R-:W-:Y:S04]  /*0d70*/  BSSY B3, `(.L_x_32) ;  /* 0x0000011000037945 */ /* 0x000fe80003800000 */
[----:B------:R-:W-:Y:S04]  /*0d80*/  BSSY B2, `(.L_x_33) ;  /* 0x000000e000027945 */ /* 0x000fe80003800000 */
[----:B------:R-:W-:Y:S05]  /*0d90*/  @P1 BRA `(.L_x_34) ;  /* 0x0000000000241947 */ /* 0x000fea0003800000 */
[----:B-123--:R-:W1:Y:S01]  /*0da0*/  LDS R2, [UR12+0x34] ;  /* 0x0000340cff027984 */ /* 0x00ee620008000800 */
[----:B------:R-:W-:-:S05]  /*0db0*/  IMAD.MOV.U32 R5, RZ, RZ, 0x3f000000 ;  /* 0x3f000000ff057424 */ /* 0x000fca00078e00ff */
[----:B-1----:R-:W-:-:S05]  /*0dc0*/  LOP3.LUT R2, R2, 0xff000000, R5, 0xb8, !PT ;  /* 0xff00000002027812 */ /* 0x002fca00078eb805 */
[----:B------:R1:W-:Y:S01]  /*0dd0*/  STS [UR12+0x34], R2 ;  /* 0x00003402ff007988 */ /* 0x0003e2000800080c */
[----:B------:R-:W-:Y:S05]  /*0de0*/  @P1 BRA `(.L_x_35) ;  /* 0x00000000001c1947 */ /* 0x000fea0003800000 */
[----:B-1----:R-:W1:Y:S01]  /*0df0*/  LDS R2, [UR12+0x38] ;  /* 0x0000380cff027984 */ /* 0x002e620008000800 */
[----:B------:R-:W-:-:S05]  /*0e00*/  IMAD.MOV.U32 R5, RZ, RZ, 0x7f ;  /* 0x0000007fff057424 */ /* 0x000fca00078e00ff */
[----:B-1----:R-:W-:-:S05]  /*0e10*/  LOP3.LUT R2, R2, 0xff, R5, 0xb8, !PT ;  /* 0x000000ff02027812 */ /* 0x002fca00078eb805 */
[----:B------:R4:W-:Y:S02]  /*0e20*/  STS [UR12+0x38], R2 ;  /* 0x00003802ff007988 */ /* 0x0009e4000800080c */
.L_x_34:
[----:B------:R-:W-:Y:S05]  /*0e30*/  @P1 BREAK B2 ;  /* 0x0000000000021942 */ /* 0x000fea0003800000 */
[----:B------:R-:W-:Y:S05]  /*0e40*/  @P1 BRA `(.L_x_36) ;  /* 0x00000000000c1947 */ /* 0x000fea0003800000 */
[----:B------:R1:W-:Y:S02]  /*0e50*/  STS [UR12+0x20], R7 ;  /* 0x00002007ff007988 */ /* 0x0003e4000800080c */
.L_x_35:
[----:B------:R-:W-:Y:S05]  /*0e60*/  BSYNC B2 ;  /* 0x0000000000027941 */ /* 0x000fea0003800000 */
.L_x_33:
[----:B------:R1:W-:Y:S02]  /*0e70*/  @!P1 STS [UR12+0x24], R6 ;  /* 0x00002406ff009988 */ /* 0x0003e4000800080c */
.L_x_36:
[----:B------:R-:W-:Y:S05]  /*0e80*/  BSYNC B3 ;  /* 0x0000000000037941 */ /* 0x000fea0003800000 */
.L_x_32:
[----:B------:R-:W-:Y:S05]  /*0e90*/  WARPSYNC.ALL ;  /* 0x0000000000007948 */ /* 0x000fea0003800000 */
[----:B------:R-:W-:Y:S04]  /*0ea0*/  BSSY B3, `(.L_x_37) ;  /* 0x000000e000037945 */ /* 0x000fe80003800000 */
[----:B------:R-:W-:Y:S05]  /*0eb0*/  @P1 BRA `(.L_x_38) ;  /* 0x0000000000301947 */ /* 0x000fea0003800000 */
[----:B------:R-:W5:Y:S01]  /*0ec0*/  LDS R4, [UR12+0x34] ;  /* 0x0000340cff047984 */ /* 0x000f620008000800 */
[----:B--2---:R-:W2:Y:S03]  /*0ed0*/  LDC.64 R8, c[0x0][0x248] ;  /* 0x00009200ff087b82 */ /* 0x004ea60000000a00 */
[----:B-1-34-:R-:W1:Y:S01]  /*0ee0*/  LDS R2, [UR12+0x1c] ;  /* 0x00001c0cff027984 */ /* 0x01ae620008000800 */
[C---:B--2---:R-:W-:Y:S01]  /*0ef0*/  SHF.L.U64.HI R6, R8.reuse, 0x1, R9 ;  /* 0x0000000108067819 */ /* 0x044fe20000010209 */
[----:B------:R-:W-:-:S03]  /*0f00*/  IMAD.SHL.U32 R5, R8, 0x2, RZ ;  /* 0x0000000208057824 */ /* 0x000fc600078e00ff */
[--C-:B------:R-:W-:Y:S02]  /*0f10*/  SHF.R.U32.HI R7, RZ, 0x4, R6.reuse ;  /* 0x00000004ff077819 */ /* 0x100fe40000011606 */
[----:B------:R-:W-:-:S05]  /*0f20*/  SHF.R.U64 R5, R5, 0x4, R6 ;  /* 0x0000000405057819 */ /* 0x000fca0000001206 */
[----:B------:R2:W-:Y:S01]  /*0f30*/  STS [UR12+0xc], R5 ;  /* 0x00000c05ff007988 */ /* 0x0005e2000800080c */
[----:B-----5:R-:W-:Y:S02]  /*0f40*/  LOP3.LUT R4, R4, 0x7, RZ, 0xb8, !PT ;  /* 0x0000000704047812 */ /* 0x020fe400078eb8ff */
[----:B-1----:R-:W-:-:S03]  /*0f50*/  LOP3.LUT R2, R2, 0xf, R7, 0xb8, !PT ;  /* 0x0000000f02027812 */ /* 0x002fc600078eb807 */
[----:B------:R2:W-:Y:S04]  /*0f60*/  STS [UR12+0x34], R4 ;  /* 0x00003404ff007988 */ /* 0x0005e8000800080c */
[----:B------:R2:W-:Y:S02]  /*0f70*/  STS [UR12+0x1c], R2 ;  /* 0x00001c02ff007988 */ /* 0x0005e4000800080c */
.L_x_38:
[----:B------:R-:W-:Y:S05]  /*0f80*/  BSYNC B3 ;  /* 0x0000000000037941 */ /* 0x000fea0003800000 */
.L_x_37:
        /* <DEDUP_REMOVED lines=11> */
.L_x_41:
[----:B------:R-:W-:Y:S05]  /*1040*/  @P1 BRA `(.L_x_43) ;  /* 0x0000000000281947 */ /* 0x000fea0003800000 */
[----:B-1234-:R-:W1:Y:S02]  /*1050*/  LDS R2, [UR12+0x8] ;  /* 0x0000080cff027984 */ /* 0x01ee640008000800 */
[----:B-1----:R-:W-:-:S05]  /*1060*/  LOP3.LUT R2, R2, 0x1800, RZ, 0xb8, !PT ;  /* 0x0000180002027812 */ /* 0x002fca00078eb8ff */
[----:B------:R2:W-:Y:S02]  /*1070*/  STS [UR12+0x8], R2 ;  /* 0x00000802ff007988 */ /* 0x0005e4000800080c */
.L_x_42:
[----:B------:R-:W-:Y:S05]  /*1080*/  @P1 BREAK B4 ;  /* 0x0000000000041942 */ /* 0x000fea0003800000 */
[----:B------:R-:W-:Y:S05]  /*1090*/  @P1 BRA `(.L_x_44) ;  /* 0x0000000000241947 */ /* 0x000fea0003800000 */
[----:B-12---:R-:W1:Y:S01]  /*10a0*/  LDS R2, [UR12+0x8] ;  /* 0x0000080cff027984 */ /* 0x006e620008000800 */
[----:B------:R-:W-:-:S05]  /*10b0*/  IMAD.MOV.U32 R5, RZ, RZ, 0x6000 ;  /* 0x00006000ff057424 */ /* 0x000fca00078e00ff */
[----:B-1----:R-:W-:-:S04]  /*10c0*/  LOP3.LUT R2, R2, 0x6000, R5, 0xd8, !PT ;  /* 0x0000600002027812 */ /* 0x002fc800078ed805 */
[----:B------:R-:W-:-:S05]  /*10d0*/  LOP3.LUT R2, R2, 0x400000, RZ, 0xb8, !PT ;  /* 0x0040000002027812 */ /* 0x000fca00078eb8ff */
[----:B------:R1:W-:Y:S02]  /*10e0*/  STS [UR12+0x8], R2 ;  /* 0x00000802ff007988 */ /* 0x0003e4000800080c */
.L_x_43:
[----:B------:R-:W-:Y:S05]  /*10f0*/  BSYNC B4 ;  /* 0x0000000000047941 */ /* 0x000fea0003800000 */
.L_x_40:
[----:B-1234-:R-:W1:Y:S02]  /*1100*/  @!P1 LDS R2, [UR12+0x8] ;  /* 0x0000080cff029984 */ /* 0x01ee640008000800 */
[----:B-1----:R-:W-:-:S05]  /*1110*/  @!P1 LOP3.LUT R2, R2, 0x8000, RZ, 0xb8, !PT ;  /* 0x0000800002029812 */ /* 0x002fca00078eb8ff */
[----:B------:R3:W-:Y:S02]  /*1120*/  @!P1 STS [UR12+0x8], R2 ;  /* 0x00000802ff009988 */ /* 0x0007e4000800080c */
.L_x_44:
[----:B------:R-:W-:Y:S05]  /*1130*/  BSYNC B3 ;  /* 0x0000000000037941 */ /* 0x000fea0003800000 */
.L_x_39:
[----:B------:R-:W-:Y:S05]  /*1140*/  WARPSYNC.ALL ;  /* 0x0000000000007948 */ /* 0x000fea0003800000 */
[----:B------:R4:W-:Y:S01]  /*1150*/  STL [R1], RZ ;  /* 0x000000ff01007387 */ /* 0x0009e20000100800 */
[----:B------:R-:W-:Y:S01]  /*1160*/  UIADD3 UR4, UR4, 0x100, URZ ;  /* 0x0000010004047890 */ /* 0x000fe2000fffe03f */
[----:B------:R-:W-:Y:S02]  /*1170*/  ISETP.GE.AND P2, PT, R13, 0x1, PT ;  /* 0x000000010d00780c */ /* 0x000fe40003f46270 */
[----:B------:R-:W-:Y:S01]  /*1180*/  SHF.R.U32.HI R6, RZ, 0x5, R16 ;  /* 0x00000005ff067819 */ /* 0x000fe20000011610 */
[----:B------:R-:W-:-:S04]  /*1190*/  UIADD3 UR18, UP0, UR4, UR18, URZ ;  /* 0x0000001204127290 */ /* 0x000fc8000ff1e03f */
[----:B------:R-:W-:Y:S01]  /*11a0*/  ULEA.HI.X.SX32 UR19, UR4, UR19, 0x1, UP0 ;  /* 0x0000001304137291 */ /* 0x000fe200080f0e3f */
[----:B----4-:R-:W-:Y:S11]  /*11b0*/  @P0 BRA `(.L_x_45) ;  /* 0x0000000000280947 */ /* 0x010ff60003800000 */
        /* <DEDUP_REMOVED lines=10> */
.L_x_45:
[----:B------:R-:W-:Y:S05]  /*1260*/  @P0 BRA `(.L_x_46) ;  /* 0x00000000000c0947 */ /* 0x000fea0003800000 */
[----:B------:R0:W-:Y:S01]  /*1270*/  UTMACMDFLUSH ;  /* 0x00000000000079b7 */ /* 0x0001e20000000000 */
[----:B------:R-:W-:Y:S05]  /*1280*/  @P0 BRA `(.L_x_46) ;  /* 0x0000000000040947 */ /* 0x000fea0003800000 */
[----:B------:R-:W-:-:S04]  /*1290*/  DEPBAR.LE SB0, 0x0 ;  /* 0x000080000000791a */ /* 0x000fc80000000000 */
.L_x_46:
[----:B------:R1:W-:Y:S01]  /*12a0*/  STL [R1+0x4], RZ ;  /* 0x000004ff01007387 */ /* 0x0003e20000100800 */
[----:B------:R-:W-:Y:S05]  /*12b0*/  WARPSYNC.ALL ;  /* 0x0000000000007948 */ /* 0x000fea0003800000 */
[----:B------:R1:W-:Y:S01]  /*12c0*/  STL [R1+0x8], RZ ;  /* 0x000008ff01007387 */ /* 0x0003e20000100800 */
[----:B-----5:R-:W-:Y:S01]  /*12d0*/  VOTEU.ALL UP0, P1 ;  /* 0x00000000003f7886 */ /* 0x020fe20000800000 */
[----:B------:R-:W-:Y:S01]  /*12e0*/  UMOV UR4, 0x1 ;  /* 0x0000000100047882 */ /* 0x000fe20000000000 */
[----:B------:R-:W-:Y:S01]  /*12f0*/  R2UR UR13, R6 ;  /* 0x00000000060d72ca */ /* 0x000fe200000e0000 */
[----:B------:R1:W-:Y:S01]  /*1300*/  STL [R1+0xc], RZ ;  /* 0x00000cff01007387 */ /* 0x0003e20000100800 */
[----:B------:R-:W-:Y:S01]  /*1310*/  USHF.L.U32 UR52, UR53, 0x8, URZ ;  /* 0x0000000835347899 */ /* 0x000fe2000800063f */
[----:B------:R-:W-:Y:S01]  /*1320*/  CS2R R24, SRZ ;  /* 0x0000000000187805 */ /* 0x000fe2000001ff00 */
[----:B------:R-:W-:-:S04]  /*1330*/  @!UP0 UIADD3 UR4, -UR4, 0x100000, URZ ;  /* 0x0010000004048890 */ /* 0x000fc8000fffe13f */
[----:B------:R-:W-:Y:S02]  /*1340*/  @!UP0 USHF.L.U32 UR5, UR4, 0xb, URZ ;  /* 0x0000000b04058899 */ /* 0x000fe4000800063f */
[----:B------:R-:W-:Y:S01]  /*1350*/  @!UP0 USHF.L.U32 UR4, UR4, 0x1, URZ ;  /* 0x0000000104048899 */ /* 0x000fe2000800063f */
[----:B------:R1:W-:Y:S01]  /*1360*/  STL [R1+0x10], RZ ;  /* 0x000010ff01007387 */ /* 0x0003e20000100800 */
[----:B------:R-:W-:Y:S01]  /*1370*/  VOTEU.ALL UP0, P1 ;  /* 0x00000000003f7886 */ /* 0x000fe20000800000 */
[----:B------:R-:W-:Y:S01]  /*1380*/  USHF.L.U32 UR23, UR54, 0x7, URZ ;  /* 0x0000000736177899 */ /* 0x000fe2000800063f */
[----:B------:R-:W-:Y:S01]  /*1390*/  CS2R R26, SRZ ;  /* 0x00000000001a7805 */ /* 0x000fe2000001ff00 */
[----:B------:R1:W-:Y:S01]  /*13a0*/  STL [R1+0x14], RZ ;  /* 0x000014ff01007387 */ /* 0x0003e20000100800 */
[----:B------:R-:W-:Y:S02]  /*13b0*/  CS2R R28, SRZ ;  /* 0x00000000001c7805 */ /* 0x000fe4000001ff00 */
[----:B------:R-:W-:-:S02]  /*13c0*/  CS2R R30, SRZ ;  /* 0x00000000001e7805 */ /* 0x000fc4000001ff00 */
[----:B------:R-:W-:Y:S01]  /*13d0*/  CS2R R32, SRZ ;  /* 0x0000000000207805 */ /* 0x000fe2000001ff00 */
[----:B------:R1:W-:Y:S01]  /*13e0*/  STL [R1+0x18], RZ ;  /* 0x000018ff01007387 */ /* 0x0003e20000100800 */
[----:B------:R-:W-:Y:S02]  /*13f0*/  CS2R R34, SRZ ;  /* 0x0000000000227805 */ /* 0x000fe4000001ff00 */
[----:B------:R-:W-:Y:S02]  /*1400*/  CS2R R36, SRZ ;  /* 0x0000000000247805 */ /* 0x000fe4000001ff00 */
        /* <DEDUP_REMOVED lines=75> */
[----:B------:R-:W-:Y:S01]  /*18c0*/  CS2R R150, SRZ ;  /* 0x0000000000967805 */ /* 0x000fe2000001ff00 */
[----:B------:R1:W-:Y:S04]  /*18d0*/  STL [R1+0x68], RZ ;  /* 0x000068ff01007387 */ /* 0x0003e80000100800 */
        /* <DEDUP_REMOVED lines=93> */
[----:B------:R1:W-:Y:S01]  /*1eb0*/  STL [R1+0x1e0], RZ ;  /* 0x0001e0ff01007387 */ /* 0x0003e20000100800 */
[----:B------:R-:W-:Y:S06]  /*1ec0*/  BAR.SYNC.DEFER_BLOCKING 0x0 ;  /* 0x0000000000007b1d */ /* 0x000fec0000010000 */
[----:B------:R1:W-:Y:S04]  /*1ed0*/  STL [R1+0x1e4], RZ ;  /* 0x0001e4ff01007387 */ /* 0x0003e80000100800 */
[----:B------:R1:W-:Y:S04]  /*1ee0*/  STL [R1+0x1e8], RZ ;  /* 0x0001e8ff01007387 */ /* 0x0003e80000100800 */
[----:B------:R1:W-:Y:S04]  /*1ef0*/  STL [R1+0x1ec], RZ ;  /* 0x0001ecff01007387 */ /* 0x0003e80000100800 */
[----:B------:R1:W-:Y:S04]  /*1f00*/  STL [R1+0x1f0], RZ ;  /* 0x0001f0ff01007387 */ /* 0x0003e80000100800 */
[----:B------:R1:W-:Y:S04]  /*1f10*/  STL [R1+0x1f4], RZ ;  /* 0x0001f4ff01007387 */ /* 0x0003e80000100800 */
[----:B------:R-:W2:Y:S02]  /*1f20*/  FENCE.VIEW.ASYNC.S ;  /* 0x00000000000073c6 */ /* 0x000ea40000000000 */
[----:B--2---:R1:W2:Y:S02]  /*1f30*/  @!UP0 SYNCS.EXCH.64 URZ, [UR12+0xc000], UR4 ;  /* 0x00c000040c3f85b2 */ /* 0x0042a40008000100 */
[----:B------:R1:W-:Y:S04]  /*1f40*/  STL [R1+0x1f8], RZ ;  /* 0x0001f8ff01007387 */ /* 0x0003e80000100800 */
[----:B------:R1:W-:Y:S01]  /*1f50*/  STL [R1+0x1fc], RZ ;  /* 0x0001fcff01007387 */ /* 0x0003e20000100800 */
[----:B------:R-:W-:Y:S05]  /*1f60*/  @!P2 BRA `(.L_x_47) ;  /* 0x0000001800e8a947 */ /* 0x000fea0003800000 */
[----:B------:R1:W-:Y:S01]  /*1f70*/  STL [R1], RZ ;  /* 0x000000ff01007387 */ /* 0x0003e20000100800 */
[----:B------:R-:W-:Y:S01]  /*1f80*/  UIADD3 UR6, UR12, 0x8000, URZ ;  /* 0x000080000c067890 */ /* 0x000fe2000fffe03f */
[----:B------:R-:W-:Y:S01]  /*1f90*/  CS2R R24, SRZ ;  /* 0x0000000000187805 */ /* 0x000fe2000001ff00 */
[----:B------:R-:W-:Y:S01]  /*1fa0*/  USHF.R.U32.HI UR7, URZ, 0x4, UR12 ;  /* 0x000000043f077899 */ /* 0x000fe2000801160c */
[----:B------:R1:W-:Y:S01]  /*1fb0*/  STL [R1+0x4], RZ ;  /* 0x000004ff01007387 */ /* 0x0003e20000100800 */
[----:B------:R-:W-:Y:S01]  /*1fc0*/  USHF.R.U32.HI UR8, URZ, 0x4, UR6 ;  /* 0x000000043f087899 */ /* 0x000fe20008011606 */
[----:B------:R-:W-:Y:S01]  /*1fd0*/  CS2R R26, SRZ ;  /* 0x00000000001a7805 */ /* 0x000fe2000001ff00 */
[----:B------:R-:W-:Y:S01]  /*1fe0*/  USGXT.U32 UR6, UR7, 0xe ;  /* 0x0000000e0706789a */ /* 0x000fe20008000000 */
[----:B------:R2:W-:Y:S01]  /*1ff0*/  STL [R1+0x8], RZ ;  /* 0x000008ff01007387 */ /* 0x0005e20000100800 */
[----:B------:R-:W-:Y:S01]  /*2000*/  USGXT.U32 UR8, UR8, 0xe ;  /* 0x0000000e0808789a */ /* 0x000fe20008000000 */
[----:B------:R-:W-:Y:S01]  /*2010*/  CS2R R28, SRZ ;  /* 0x00000000001c7805 */ /* 0x000fe2000001ff00 */
[----:B------:R-:W-:Y:S01]  /*2020*/  UIADD3 UR11, UP1, UR6, 0x2000080, URZ ;  /* 0x02000080060b7890 */ /* 0x000fe2000ff3e03f */
[----:B------:R2:W-:Y:S01]  /*2030*/  STL [R1+0xc], RZ ;  /* 0x00000cff01007387 */ /* 0x0005e20000100800 */
[----:B------:R-:W-:Y:S01]  /*2040*/  UIADD3 UR9, UP0, UR8, 0x2, URZ ;  /* 0x0000000208097890 */ /* 0x000fe2000ff1e03f */
[----:B------:R-:W-:Y:S01]  /*2050*/  CS2R R30, SRZ ;  /* 0x00000000001e7805 */ /* 0x000fe2000001ff00 */
[----:B-1----:R-:W-:Y:S01]  /*2060*/  UMOV UR5, URZ ;  /* 0x0000003f00057c82 */ /* 0x002fe20008000000 */
[----:B------:R1:W-:Y:S01]  /*2070*/  STL [R1+0x10], RZ ;  /* 0x000010ff01007387 */ /* 0x0003e20000100800 */
[----:B------:R-:W-:Y:S01]  /*2080*/  UMOV UR4, URZ ;  /* 0x0000003f00047c82 */ /* 0x000fe20008000000 */
[----:B------:R-:W-:Y:S01]  /*2090*/  UIADD3.X UR7, UR5, 0x40000040, URZ, UP1, !UPT ;  /* 0x4000004005077890 */ /* 0x000fe20008ffe43f */
[----:B------:R-:W-:Y:S01]  /*20a0*/  CS2R R32, SRZ ;  /* 0x0000000000207805 */ /* 0x000fe2000001ff00 */
[----:B------:R1:W-:Y:S01]  /*20b0*/  STL [R1+0x14], RZ ;  /* 0x000014ff01007387 */ /* 0x0003e20000100800 */
[----:B------:R-:W-:Y:S01]  /*20c0*/  UIADD3.X UR5, UR4, 0x40000040, URZ, UP0, !UPT ;  /* 0x4000004004057890 */ /* 0x000fe200087fe43f */
        /* <DEDUP_REMOVED lines=60> */
[----:B------:R-:W-:Y:S01]  /*2490*/  CS2R R124, SRZ ;  /* 0x00000000007c7805 */ /* 0x000fe2000001ff00 */
[----:B------:R-:W-:Y:S01]  /*24a0*/  ULOP3.LUT UR10, UR6, 0x2000000, URZ, 0xfc, !UPT ;  /* 0x02000000060a7892 */ /* 0x000fe2000f8efc3f */
[----:B------:R1:W-:Y:S01]  /*24b0*/  STL [R1+0x54], RZ ;  /* 0x000054ff01007387 */ /* 0x0003e20000100800 */
[----:B------:R-:W-:Y:S02]  /*24c0*/  CS2R R126, SRZ ;  /* 0x00000000007e7805 */ /* 0x000fe4000001ff00 */
[----:B------:R-:W-:Y:S02]  /*24d0*/  CS2R R128, SRZ ;  /* 0x0000000000807805 */ /* 0x000fe4000001ff00 */
[----:B------:R-:W-:Y:S01]  /*24e0*/  CS2R R130, SRZ ;  /* 0x0000000000827805 */ /* 0x000fe2000001ff00 */
[----:B------:R1:W-:Y:S01]  /*24f0*/  STL [R1+0x58], RZ ;  /* 0x000058ff01007387 */ /* 0x0003e20000100800 */
[----:B------:R-:W-:-:S02]  /*2500*/  CS2R R132, SRZ ;  /* 0x0000000000847805 */ /* 0x000fc4000001ff00 */
[----:B------:R-:W-:Y:S02]  /*2510*/  CS2R R134, SRZ ;  /* 0x0000000000867805 */ /* 0x000fe4000001ff00 */
[----:B------:R-:W-:Y:S01]  /*2520*/  CS2R R136, SRZ ;  /* 0x0000000000887805 */ /* 0x000fe2000001ff00 */
        /* <DEDUP_REMOVED lines=9> */
[----:B------:R-:W-:Y:S01]  /*25c0*/  CS2R R150, SRZ ;  /* 0x0000000000967805 */ /* 0x000fe2000001ff00 */
[----:B------:R-:W-:Y:S01]  /*25d0*/  UMOV UR6, UR11 ;  /* 0x0000000b00067c82 */ /* 0x000fe20008000000 */
[----:B------:R-:W-:Y:S01]  /*25e0*/  UMOV UR4, UR9 ;  /* 0x0000000900047c82 */ /* 0x000fe20008000000 */
[----:B------:R1:W-:Y:S01]  /*25f0*/  STL [R1+0x68], RZ ;  /* 0x000068ff01007387 */ /* 0x0003e20000100800 */
[----:B------:R-:W-:Y:S02]  /*2600*/  UIADD3.64 UR26, UR6, 0x80, URZ ;  /* 0x00000080061a7897 */ /* 0x000fe4000fffe03f */
[----:B------:R-:W-:Y:S01]  /*2610*/  UIADD3.64 UR30, UR6, 0x100, URZ ;  /* 0x00000100061e7897 */ /* 0x000fe2000fffe03f */
[----:B------:R1:W-:Y:S01]  /*2620*/  STL [R1+0x6c], RZ ;  /* 0x00006cff01007387 */ /* 0x0003e20000100800 */
[----:B------:R-:W-:-:S02]  /*2630*/  UIADD3.64 UR24, UR4, 0x2, URZ ;  /* 0x0000000204187897 */ /* 0x000fc4000fffe03f */
[----:B------:R-:W-:Y:S01]  /*2640*/  UIADD3.64 UR28, UR4, 0x4, URZ ;  /* 0x00000004041c7897 */ /* 0x000fe2000fffe03f */
[----:B------:R1:W-:Y:S01]  /*2650*/  STL [R1+0x70], RZ ;  /* 0x000070ff01007387 */ /* 0x0003e20000100800 */
[----:B------:R-:W-:Y:S02]  /*2660*/  UIADD3.64 UR36, UR4, 0x1fe, URZ ;  /* 0x000001fe04247897 */ /* 0x000fe4000fffe03f */
[----:B------:R-:W-:Y:S01]  /*2670*/  UIADD3.64 UR40, UR4, 0x200, URZ ;  /* 0x0000020004287897 */ /* 0x000fe2000fffe03f */
[----:B------:R1:W-:Y:S01]  /*2680*/  STL [R1+0x74], RZ ;  /* 0x000074ff01007387 */ /* 0x0003e20000100800 */
[----:B------:R-:W-:Y:S02]  /*2690*/  UIADD3.64 UR44, UR4, 0x202, URZ ;  /* 0x00000202042c7897 */ /* 0x000fe4000fffe03f */
[----:B------:R-:W-:Y:S01]  /*26a0*/  UIADD3.64 UR48, UR4, 0x204, URZ ;  /* 0x0000020404307897 */ /* 0x000fe2000fffe03f */
[----:B------:R1:W-:Y:S01]  /*26b0*/  STL [R1+0x78], RZ ;  /* 0x000078ff01007387 */ /* 0x0003e20000100800 */
[----:B------:R-:W-:Y:S01]  /*26c0*/  UMOV UR22, URZ ;  /* 0x0000003f00167c82 */ /* 0x000fe20008000000 */
[----:B------:R-:W-:-:S02]  /*26d0*/  UMOV UR11, 0x40000040 ;  /* 0x40000040000b7882 */ /* 0x000fc40000000000 */
        /* <DEDUP_REMOVED lines=96> */
[----:B--2---:R1:W-:Y:S02]  /*2ce0*/  STL [R1+0x1fc], RZ ;  /* 0x0001fcff01007387 */ /* 0x0043e40000100800 */
.L_x_49:
[----:B------:R-:W-:Y:S01]  /*2cf0*/  BAR.SYNC.DEFER_BLOCKING 0x0 ;  /* 0x0000000000007b1d */ /* 0x000fe20000010000 */
[----:B------:R-:W-:Y:S01]  /*2d00*/  ELECT P0, URZ, PT ;  /* 0x00000000003f782f */ /* 0x000fe20003800000 */
[----:B---3--:R-:W-:Y:S01]  /*2d10*/  @!P1 IMAD.MOV.U32 R2, RZ, RZ, 0xc000 ;  /* 0x0000c000ff029424 */ /* 0x008fe200078e00ff */
[----:B------:R-:W-:Y:S02]  /*2d20*/  UIADD3 UR21, UR12, 0xc000, URZ ;  /* 0x0000c0000c157890 */ /* 0x000fe4000fffe03f */
[----:B------:R-:W-:Y:S01]  /*2d30*/  ISETP.LT.U32.AND P0, PT, R3, 0x20, P0 ;  /* 0x000000200300780c */ /* 0x000fe20000701070 */
[----:B------:R-:W-:Y:S01]  /*2d40*/  ULOP3.LUT UR34, UR13, 0x3, URZ, 0xc0, !UPT ;  /* 0x000000030d227892 */ /* 0x000fe2000f8ec03f */
[----:B------:R-:W-:-:S03]  /*2d50*/  UMOV UR35, UR22 ;  /* 0x0000001600237c82 */ /* 0x000fc60008000000 */
[----:B------:R-:W-:Y:S02]  /*2d60*/  ULEA UR32, UR34, UR12, 0xd ;  /* 0x0000000c22207291 */ /* 0x000fe4000f8e683f */
[----:B------:R-:W-:Y:S01]  /*2d70*/  ULEA UR34, UR34, UR52, 0x6 ;  /* 0x0000003422227291 */ /* 0x000fe2000f8e303f */
[----:B------:R-:W-:-:S05]  /*2d80*/  UMOV UR33, UR21 ;  /* 0x0000001500217c82 */ /* 0x000fca0008000000 */
[----:B------:R-:W-:Y:S01]  /*2d90*/  VOTEU.ANY UP0, P0 ;  /* 0x00000000003f7886 */ /* 0x000fe20000000100 */
[----:B------:R-:W-:-:S04]  /*2da0*/  VOTEU.ANY UP1, P0 ;  /* 0x00000000003f7886 */ /* 0x000fc80000020100 */
[----:B------:R-:W-:Y:S02]  /*2db0*/  @UP0 UIADD3 UR20, UR12, 0x8000, URZ ;  /* 0x000080000c140890 */ /* 0x000fe4000fffe03f */
[----:B------:R2:W-:Y:S01]  /*2dc0*/  @!P1 SYNCS.ARRIVE.TRANS64 RZ, [UR12+0xc000], R2 ;  /* 0x00c00002ffff99a7 */ /* 0x0005e2000800000c */
[----:B------:R-:W-:Y:S06]  /*2dd0*/  BAR.SYNC.DEFER_BLOCKING 0x0 ;  /* 0x0000000000007b1d */ /* 0x000fec0000010000 */
[----:B------:R-:W-:Y:S01]  /*2de0*/  @UP0 UMOV UR38, UR14 ;  /* 0x0000000e00260c82 */ /* 0x000fe20008000000 */
[----:B------:R-:W-:Y:S01]  /*2df0*/  @UP0 UMOV UR39, UR15 ;  /* 0x0000000f00270c82 */ /* 0x000fe20008000000 */
[----:B--2---:R-:W-:Y:S01]  /*2e00*/  SHF.L.U32 R2, R0, 0x1f, RZ ;  /* 0x0000001f00027819 */ /* 0x004fe200000006ff */
[----:B------:R2:W-:Y:S01]  /*2e10*/  @UP1 UTMALDG.2D [UR20], [UR38] ;  /* 0x00000014260015b4 */ /* 0x0005e20008008000 */
[----:B------:R3:W-:Y:S06]  /*2e20*/  MEMBAR.ALL.CTA ;  /* 0x0000000000007992 */ /* 0x0007ec0000008000 */
[----:B---3--:R-:W3:Y:S02]  /*2e30*/  FENCE.VIEW.ASYNC.S ;  /* 0x00000000000073c6 */ /* 0x008ee40000000000 */
[----:B---3--:R-:W-:Y:S06]  /*2e40*/  BAR.SYNC.DEFER_BLOCKING 0x0 ;  /* 0x0000000000007b1d */ /* 0x008fec0000010000 */
[----:B------:R2:W-:Y:S02]  /*2e50*/  UTMALDG.2D [UR32], [UR16] ;  /* 0x00000020100075b4 */ /* 0x0005e40008008000 */
[----:B------:R-:W-:Y:S06]  /*2e60*/  BAR.SYNC.DEFER_BLOCKING 0x0 ;  /* 0x0000000000007b1d */ /* 0x000fec0000010000 */
[----:B------:R-:W3:Y:S02]  /*2e70*/  SYNCS.PHASECHK.TRANS64.TRYWAIT P0, [UR12+0xc000], R2 ;  /* 0x00c00002ff0075a7 */ /* 0x000ee4000800014c */
[----:B--23--:R-:W-:Y:S05]  /*2e80*/  @!P0 BRA `(.L_x_48) ;  /* 0x00000020003c8947 */ /* 0x00cfea0003800000 */
.L_x_50:
[----:B------:R-:W-:Y:S01]  /*2e90*/  STL.64 [R1+0x268], R150 ;  /* 0x0002689601007387 */ /* 0x000fe20000100a00 */
[----:B------:R-:W-:Y:S01]  /*2ea0*/  UMOV UR9, 0x40000040 ;  /* 0x4000004000097882 */ /* 0x000fe20000000000 */
[----:B------:R-:W-:Y:S01]  /*2eb0*/  UMOV UR38, UR10 ;  /* 0x0000000a00267c82 */ /* 0x000fe20008000000 */
[----:B------:R-:W-:Y:S01]  /*2ec0*/  UMOV UR39, UR11 ;  /* 0x0000000b00277c82 */ /* 0x000fe20008000000 */
[----:B------:R-:W-:Y:S01]  /*2ed0*/  STL.64 [R1+0x260], R148 ;  /* 0x0002609401007387 */ /* 0x000fe20000100a00 */
[----:B------:R-:W-:Y:S01]  /*2ee0*/  UMOV UR42, UR6 ;  /* 0x00000006002a7c82 */ /* 0x000fe20008000000 */
[----:B------:R-:W-:Y:S01]  /*2ef0*/  UMOV UR43, UR7 ;  /* 0x00000007002b7c82 */ /* 0x000fe20008000000 */
[----:B------:R-:W-:Y:S01]  /*2f00*/  UMOV UR46, UR26 ;  /* 0x0000001a002e7c82 */ /* 0x000fe20008000000 */
[----:B------:R-:W-:Y:S01]  /*2f10*/  STL.64 [R1+0x258], R146 ;  /* 0x0002589201007387 */ /* 0x000fe20000100a00 */
[----:B------:R-:W-:Y:S01]  /*2f20*/  UMOV UR47, UR27 ;  /* 0x0000001b002f7c82 */ /* 0x000fe20008000000 */
[----:B------:R-:W-:Y:S01]  /*2f30*/  UMOV UR50, UR30 ;  /* 0x0000001e00327c82 */ /* 0x000fe20008000000 */
[----:B------:R-:W-:Y:S01]  /*2f40*/  UMOV UR51, UR31 ;  /* 0x0000001f00337c82 */ /* 0x000fe20008000000 */
[----:B------:R-:W-:Y:S01]  /*2f50*/  STL.64 [R1+0x250], R144 ;  /* 0x0002509001007387 */ /* 0x000fe20000100a00 */
[----:B------:R-:W2:Y:S03]  /*2f60*/  LDC R2, c[0x0][0x230] ;  /* 0x00008c00ff027b82 */ /* 0x000ea60000000800 */
[----:B------:R-:W-:Y:S04]  /*2f70*/  STL.64 [R1+0x248], R142 ;  /* 0x0002488e01007387 */ /* 0x000fe80000100a00 */
        /* <DEDUP_REMOVED lines=8> */
[----:B------:R3:W-:Y:S04]  /*3000*/  STL.64 [R1+0x200], R124 ;  /* 0x0002007c01007387 */ /* 0x0007e80000100a00 */
[----:B---3--:R-:W3:Y:S04]  /*3010*/  LDL.LU.64 R124, [R1] ;  /* 0x00000000017c7983 */ /* 0x008ee80000300a00 */
[----:B------:R-:W3:Y:S04]  /*3020*/  LDL.LU.64 R126, [R1+0x8] ;  /* 0x00000800017e7983 */ /* 0x000ee80000300a00 */
        /* <DEDUP_REMOVED lines=61> */
[----:B------:R-:W3:Y:S02]  /*3400*/  LDL.LU.64 R250, [R1+0x1f8] ;  /* 0x0001f80001fa7983 */ /* 0x000ee40000300a00 */
[----:B---3--:R-:W-:-:S06]  /*3410*/  WARPGROUP.ARRIVE ;  /* 0x00000000000079c5 */ /* 0x008fcc0000000000 */
[----:B------:R-:W-:Y:S03]  /*3420*/  HGMMA.64x256x16.F32.BF16 R124, gdesc[UR8].tnspB, R124, gsb0 ;  /* 0x43e00000087c79f0 */ /* 0x000fe6000800187c */
[----:B------:R-:W-:Y:S02]  /*3430*/  WARPGROUP.DEPBAR.LE gsb0, 0x0 ;  /* 0x00008000000079c5 */ /* 0x000fe40000010000 */
[----:B------:R-:W-:-:S15]  /*3440*/  WARPGROUP.ARRIVE ;  /* 0x00000000000079c5 */ /* 0x000fde0000000000 */
[----:B------:R-:W-:-:S08]  /*3450*/  NOP ;  /* 0x0000000000007918 */ /* 0x000fd00000000000 */
        /* <DEDUP_REMOVED lines=10> */
[----:B------:R-:W-:Y:S04]  /*3500*/  STL.64 [R1], R124 ;  /* 0x0000007c01007387 */ /* 0x000fe80000100a00 */
        /* <DEDUP_REMOVED lines=63> */
[----:B---3--:R-:W3:Y:S04]  /*3900*/  LDL.LU.64 R150, [R1+0x268] ;  /* 0x0002680001967983 */ /* 0x008ee80000300a00 */
        /* <DEDUP_REMOVED lines=12> */
[----:B------:R-:W3:Y:S01]  /*39d0*/  LDL.LU.64 R124, [R1+0x200] ;  /* 0x00020000017c7983 */ /* 0x000ee20000300a00 */
[----:B------:R-:W-:Y:S01]  /*39e0*/  UIADD3 UR22, UR22, 0x40, URZ ;  /* 0x0000004016167890 */ /* 0x000fe2000fffe03f */
[----:B------:R-:W-:-:S05]  /*39f0*/  LOP3.LUT R0, R0, 0x1, RZ, 0x3c, !PT ;  /* 0x0000000100007812 */ /* 0x000fca00078e3cff */
[----:B--2---:R-:W-:Y:S01]  /*3a00*/  ISETP.LE.AND P0, PT, R2, UR22, PT ;  /* 0x0000001602007c0c */ /* 0x004fe2000bf03270 */
        /* <DEDUP_REMOVED lines=15> */
[----:B-1----:R-:W-:Y:S05]  /*3b00*/  @!P0 BRA `(.L_x_49) ;  /* 0xfffffff000788947 */ /* 0x002fea000383ffff */
.L_x_47:
[----:B------:R5:W-:Y:S04]  /*3b10*/  STL [R1+0x20c], R148 ;  /* 0x00020c9401007387 */ /* 0x000be80000100800 */
[----:B------:R-:W3:Y:S01]  /*3b20*/  LDL.LU R8, [R1] ;  /* 0x0000000001087983 */ /* 0x000ee20000300800 */
[----:B--2---:R-:W-:Y:S06]  /*3b30*/  BAR.SYNC.DEFER_BLOCKING 0x0 ;  /* 0x0000000000007b1d */ /* 0x004fec0000010000 */
[----:B-----5:R-:W2:Y:S04]  /*3b40*/  LDL.LU R148, [R1+0x4] ;  /* 0x0000040001947983 */ /* 0x020ea80000300800 */
[----:B------:R5:W-:Y:S04]  /*3b50*/  STL [R1+0x208], R149 ;  /* 0x0002089501007387 */ /* 0x000be80000100800 */
[----:B-----5:R-:W5:Y:S01]  /*3b60*/  LDL.LU R149, [R1+0xc] ;  /* 0x00000c0001957983 */ /* 0x020f620000300800 */
[----:B------:R-:W5:Y:S03]  /*3b70*/  @!P1 SYNCS.CCTL.IV [UR12+0xc000] ;  /* 0x00c00000ff0099b1 */ /* 0x000f66000800000c */
[----:B------:R-:W5:Y:S04]  /*3b80*/  LDL.LU R9, [R1+0x8] ;  /* 0x0000080001097983 */ /* 0x000f680000300800 */
[----:B------:R4:W-:Y:S04]  /*3b90*/  STL [R1+0x204], R150 ;  /* 0x0002049601007387 */ /* 0x0009e80000100800 */
[----:B----4-:R-:W4:Y:S04]  /*3ba0*/  LDL.LU R150, [R1+0x14] ;  /* 0x0000140001967983 */ /* 0x010f280000300800 */
[----:B------:R-:W4:Y:S04]  /*3bb0*/  LDL.LU R10, [R1+0x10] ;  /* 0x00001000010a7983 */ /* 0x000f280000300800 */
[----:B------:R1:W-:Y:S04]  /*3bc0*/  STL [R1+0x200], R151 ;  /* 0x0002009701007387 */ /* 0x0003e80000100800 */
[----:B-1----:R-:W4:Y:S04]  /*3bd0*/  LDL.LU R151, [R1+0x1c] ;  /* 0x00001c0001977983 */ /* 0x002f280000300800 */
[----:B------:R-:W4:Y:S04]  /*3be0*/  LDL.LU R11, [R1+0x18] ;  /* 0x00001800010b7983 */ /* 0x000f280000300800 */
        /* <DEDUP_REMOVED lines=119> */
[----:B---3--:R-:W3:Y:S01]  /*4360*/  LDL.LU R2, [R1+0x1f8] ;  /* 0x0001f80001027983 */ /* 0x008ee20000300800 */
[----:B--2---:R-:W-:-:S02]  /*4370*/  F2FP.BF16.F32.PACK_AB R8, R148, R8 ;  /* 0x000000089408723e */ /* 0x004fc400000010ff */
[----:B-----5:R-:W-:Y:S01]  /*4380*/  F2FP.BF16.F32.PACK_AB R9, R149, R9 ;  /* 0x000000099509723e */ /* 0x020fe200000010ff */
[----:B------:R-:W2:Y:S01]  /*4390*/  LDL.LU R148, [R1+0x20c] ;  /* 0x00020c0001947983 */ /* 0x000ea20000300800 */
[----:B----4-:R-:W-:Y:S02]  /*43a0*/  F2FP.BF16.F32.PACK_AB R10, R150, R10 ;  /* 0x0000000a960a723e */ /* 0x010fe400000010ff */
[----:B------:R-:W-:Y:S01]  /*43b0*/  F2FP.BF16.F32.PACK_AB R11, R151, R11 ;  /* 0x0000000b970b723e */ /* 0x000fe200000010ff */
[----:B------:R-:W2:Y:S04]  /*43c0*/  LDL.LU R149, [R1+0x208] ;  /* 0x0002080001957983 */ /* 0x000ea80000300800 */
[----:B------:R-:W4:Y:S04]  /*43d0*/  LDL.LU R150, [R1+0x204] ;  /* 0x0002040001967983 */ /* 0x000f280000300800 */
[----:B------:R-:W4:Y:S01]  /*43e0*/  LDL.LU R151, [R1+0x200] ;  /* 0x0002000001977983 */ /* 0x000f220000300800 */
[----:B------:R-:W-:Y:S01]  /*43f0*/  F2FP.BF16.F32.PACK_AB R4, R16, R4 ;  /* 0x000000041004723e */ /* 0x000fe200000010ff */
[----:B------:R-:W-:Y:S01]  /*4400*/  ULOP3.LUT UR13, UR13, 0x3, URZ, 0xc0, !UPT ;  /* 0x000000030d0d7892 */ /* 0x000fe2000f8ec03f */
[----:B------:R-:W-:Y:S01]  /*4410*/  F2FP.BF16.F32.PACK_AB R6, R0, R6 ;  /* 0x000000060006723e */ /* 0x000fe200000010ff */
[----:B------:R-:W1:Y:S01]  /*4420*/  S2R R16, SR_TID.X ;  /* 0x0000000000107919 */ /* 0x000e620000002100 */
[----:B------:R-:W-:Y:S01]  /*4430*/  F2FP.BF16.F32.PACK_AB R5, R3, R5 ;  /* 0x000000050305723e */ /* 0x000fe200000010ff */
[----:B------:R-:W-:Y:S01]  /*4440*/  ULEA UR4, UR13, UR12, 0xe ;  /* 0x0000000c0d047291 */ /* 0x000fe2000f8e703f */
[----:B------:R-:W-:Y:S01]  /*4450*/  F2FP.BF16.F32.PACK_AB R152, R243, R152 ;  /* 0x00000098f398723e */ /* 0x000fe200000010ff */
[----:B------:R-:W-:Y:S01]  /*4460*/  ULEA UR5, UR13, UR52, 0x6 ;  /* 0x000000340d057291 */ /* 0x000fe2000f8e303f */
[----:B------:R-:W-:Y:S01]  /*4470*/  F2FP.BF16.F32.PACK_AB R153, R242, R153 ;  /* 0x00000099f299723e */ /* 0x000fe200000010ff */
[----:B------:R-:W-:Y:S01]  /*4480*/  UMOV UR6, UR23 ;  /* 0x0000001700067c82 */ /* 0x000fe20008000000 */
[----:B------:R-:W-:Y:S01]  /*4490*/  BAR.SYNC.DEFER_BLOCKING 0x0 ;  /* 0x0000000000007b1d */ /* 0x000fe20000010000 */
[----:B------:R-:W-:-:S02]  /*44a0*/  F2FP.BF16.F32.PACK_AB R154, R241, R154 ;  /* 0x0000009af19a723e */ /* 0x000fc400000010ff */
[----:B------:R-:W-:Y:S02]  /*44b0*/  ELECT P0, URZ, PT ;  /* 0x00000000003f782f */ /* 0x000fe40003800000 */
[----:B------:R-:W-:Y:S02]  /*44c0*/  F2FP.BF16.F32.PACK_AB R155, R240, R155 ;  /* 0x0000009bf09b723e */ /* 0x000fe400000010ff */
[----:B------:R-:W-:Y:S02]  /*44d0*/  F2FP.BF16.F32.PACK_AB R24, R25, R24 ;  /* 0x000000181918723e */ /* 0x000fe400000010ff */
[----:B------:R-:W-:Y:S02]  /*44e0*/  F2FP.BF16.F32.PACK_AB R25, R27, R26 ;  /* 0x0000001a1b19723e */ /* 0x000fe400000010ff */
[----:B------:R-:W-:Y:S02]  /*44f0*/  F2FP.BF16.F32.PACK_AB R56, R57, R56 ;  /* 0x000000383938723e */ /* 0x000fe400000010ff */
[----:B------:R-:W-:-:S02]  /*4500*/  F2FP.BF16.F32.PACK_AB R26, R29, R28 ;  /* 0x0000001c1d1a723e */ /* 0x000fc400000010ff */
[----:B------:R-:W-:Y:S02]  /*4510*/  F2FP.BF16.F32.PACK_AB R27, R31, R30 ;  /* 0x0000001e1f1b723e */ /* 0x000fe400000010ff */
[----:B------:R-:W-:Y:S02]  /*4520*/  F2FP.BF16.F32.PACK_AB R57, R59, R58 ;  /* 0x0000003a3b39723e */ /* 0x000fe400000010ff */
[----:B------:R-:W-:Y:S02]  /*4530*/  F2FP.BF16.F32.PACK_AB R88, R89, R88 ;  /* 0x000000585958723e */ /* 0x000fe400000010ff */
[----:B------:R-:W-:Y:S02]  /*4540*/  F2FP.BF16.F32.PACK_AB R58, R61, R60 ;  /* 0x0000003c3d3a723e */ /* 0x000fe400000010ff */
[----:B------:R-:W-:Y:S02]  /*4550*/  F2FP.BF16.F32.PACK_AB R59, R63, R62 ;  /* 0x0000003e3f3b723e */ /* 0x000fe400000010ff */
[----:B------:R-:W-:Y:S01]  /*4560*/  F2FP.BF16.F32.PACK_AB R89, R91, R90 ;  /* 0x0000005a5b59723e */ /* 0x000fe200000010ff */
[C---:B-1----:R-:W-:Y:S01]  /*4570*/  IMAD.SHL.U32 R0, R16.reuse, 0x80, RZ ;  /* 0x0000008010007824 */ /* 0x042fe200078e00ff */
[----:B------:R-:W-:Y:S01]  /*4580*/  F2FP.BF16.F32.PACK_AB R168, R227, R168 ;  /* 0x000000a8e3a8723e */ /* 0x000fe200000010ff */
[----:B------:R-:W-:Y:S01]  /*4590*/  IMAD.SHL.U32 R3, R16, 0x10, RZ ;  /* 0x0000001010037824 */ /* 0x000fe200078e00ff */
[----:B------:R-:W-:-:S02]  /*45a0*/  F2FP.BF16.F32.PACK_AB R120, R121, R120 ;  /* 0x000000787978723e */ /* 0x000fc400000010ff */
[----:B------:R-:W-:Y:S02]  /*45b0*/  LOP3.LUT R0, R0, 0x780, RZ, 0xc0, !PT ;  /* 0x0000078000007812 */ /* 0x000fe400078ec0ff */
[----:B------:R-:W-:Y:S02]  /*45c0*/  F2FP.BF16.F32.PACK_AB R90, R93, R92 ;  /* 0x0000005c5d5a723e */ /* 0x000fe400000010ff */
[----:B------:R-:W-:Y:S01]  /*45d0*/  LOP3.LUT R3, R0, 0x70, R3, 0xf8, !PT ;  /* 0x0000007000037812 */ /* 0x000fe200078ef803 */
[----:B------:R-:W-:Y:S01]  /*45e0*/  IMAD.SHL.U32 R0, R16, 0x40, RZ ;  /* 0x0000004010007824 */ /* 0x000fe200078e00ff */
[----:B------:R-:W-:Y:S02]  /*45f0*/  F2FP.BF16.F32.PACK_AB R169, R226, R169 ;  /* 0x000000a9e2a9723e */ /* 0x000fe400000010ff */
[----:B------:R-:W-:Y:S02]  /*4600*/  LOP3.LUT R3, R3, 0x10, R16, 0x78, !PT ;  /* 0x0000001003037812 */ /* 0x000fe400078e7810 */
[----:B------:R-:W-:-:S02]  /*4610*/  F2FP.BF16.F32.PACK_AB R91, R95, R94 ;  /* 0x0000005e5f5b723e */ /* 0x000fc400000010ff */
[----:B------:R-:W-:Y:S02]  /*4620*/  LOP3.LUT R0, R3, 0x1800, R0, 0xf8, !PT ;  /* 0x0000180003007812 */ /* 0x000fe400078ef800 */
[----:B------:R-:W-:Y:S02]  /*4630*/  F2FP.BF16.F32.PACK_AB R170, R225, R170 ;  /* 0x000000aae1aa723e */ /* 0x000fe400000010ff */
[----:B------:R-:W-:Y:S02]  /*4640*/  LOP3.LUT R3, R0, 0x20, RZ, 0x3c, !PT ;  /* 0x0000002000037812 */ /* 0x000fe400078e3cff */
[----:B------:R-:W-:Y:S02]  /*4650*/  F2FP.BF16.F32.PACK_AB R121, R123, R122 ;  /* 0x0000007a7b79723e */ /* 0x000fe400000010ff */
[----:B------:R-:W-:Y:S01]  /*4660*/  F2FP.BF16.F32.PACK_AB R171, R224, R171 ;  /* 0x000000abe0ab723e */ /* 0x000fe200000010ff */
[----:B------:R-:W-:Y:S01]  /*4670*/  VIADD R3, R3, UR12 ;  /* 0x0000000c03037c36 */ /* 0x000fe20008000000 */
[----:B------:R-:W-:-:S02]  /*4680*/  F2FP.BF16.F32.PACK_AB R122, R125, R124 ;  /* 0x0000007c7d7a723e */ /* 0x000fc400000010ff */
[----:B------:R-:W-:Y:S02]  /*4690*/  F2FP.BF16.F32.PACK_AB R123, R127, R126 ;  /* 0x0000007e7f7b723e */ /* 0x000fe400000010ff */
        /* <DEDUP_REMOVED lines=94> */
[----:B---3--:R-:W-:Y:S01]  /*4c80*/  F2FP.BF16.F32.PACK_AB R199, R17, R2 ;  /* 0x0000000211c7723e */ /* 0x008fe200000010ff */
[----:B------:R-:W-:-:S05]  /*4c90*/  VIADD R2, R0, UR12 ;  /* 0x0000000c00027c36 */ /* 0x000fca0008000000 */
[----:B------:R1:W-:Y:S01]  /*4ca0*/  STSM.16.M88.4 [R2], R8 ;  /* 0x0000000802007844 */ /* 0x0003e20000000200 */
[----:B--2---:R-:W-:-:S03]  /*4cb0*/  F2FP.BF16.F32.PACK_AB R146, R149, R148 ;  /* 0x000000949592723e */ /* 0x004fc600000010ff */
[----:B------:R-:W-:Y:S04]  /*4cc0*/  STSM.16.M88.4 [R2+0x4000], R152 ;  /* 0x0040009802007844 */ /* 0x000fe80000000200 */
[----:B------:R-:W-:Y:S01]  /*4cd0*/  STSM.16.M88.4 [R2+0x8000], R168 ;  /* 0x008000a802007844 */ /* 0x000fe20000000200 */
[----:B----4-:R-:W-:-:S03]  /*4ce0*/  F2FP.BF16.F32.PACK_AB R147, R151, R150 ;  /* 0x000000969793723e */ /* 0x010fc600000010ff */
[----:B------:R-:W-:Y:S04]  /*4cf0*/  STSM.16.M88.4 [R2+0xc000], R184 ;  /* 0x00c000b802007844 */ /* 0x000fe80000000200 */
[----:B------:R-:W-:Y:S01]  /*4d00*/  STSM.16.M88.4 [R2+0x2000], R24 ;  /* 0x0020001802007844 */ /* 0x000fe20000000200 */
[C---:B-1----:R-:W-:Y:S02]  /*4d10*/  LOP3.LUT R8, R0.reuse, 0x40, RZ, 0x3c, !PT ;  /* 0x0000004000087812 */ /* 0x042fe400078e3cff */
[----:B------:R-:W-:Y:S01]  /*4d20*/  LOP3.LUT R0, R0, 0x60, RZ, 0x3c, !PT ;  /* 0x0000006000007812 */ /* 0x000fe200078e3cff */
[----:B------:R-:W-:Y:S02]  /*4d30*/  STSM.16.M88.4 [R2+0x6000], R56 ;  /* 0x0060003802007844 */ /* 0x000fe40000000200 */
[----:B------:R-:W-:-:S02]  /*4d40*/  VIADD R8, R8, UR12 ;  /* 0x0000000c08087c36 */ /* 0x000fc40008000000 */
[----:B------:R-:W-:Y:S01]  /*4d50*/  STSM.16.M88.4 [R2+0xa000], R88 ;  /* 0x00a0005802007844 */ /* 0x000fe20000000200 */
[----:B------:R-:W-:-:S03]  /*4d60*/  VIADD R0, R0, UR12 ;  /* 0x0000000c00007c36 */ /* 0x000fc60008000000 */
[----:B------:R-:W-:Y:S04]  /*4d70*/  STSM.16.M88.4 [R2+0xe000], R120 ;  /* 0x00e0007802007844 */ /* 0x000fe80000000200 */
[----:B------:R-:W-:Y:S04]  /*4d80*/  STSM.16.M88.4 [R3], R4 ;  /* 0x0000000403007844 */ /* 0x000fe80000000200 */
[----:B------:R-:W-:Y:S04]  /*4d90*/  STSM.16.M88.4 [R3+0x4000], R156 ;  /* 0x0040009c03007844 */ /* 0x000fe80000000200 */
[----:B------:R-:W-:Y:S04]  /*4da0*/  STSM.16.M88.4 [R3+0x8000], R172 ;  /* 0x008000ac03007844 */ /* 0x000fe80000000200 */
[----:B------:R-:W-:Y:S04]  /*4db0*/  STSM.16.M88.4 [R3+0xc000], R188 ;  /* 0x00c000bc03007844 */ /* 0x000fe80000000200 */
[----:B------:R-:W-:Y:S04]  /*4dc0*/  STSM.16.M88.4 [R3+0x2000], R32 ;  /* 0x0020002003007844 */ /* 0x000fe80000000200 */
[----:B------:R-:W-:Y:S04]  /*4dd0*/  STSM.16.M88.4 [R3+0x6000], R64 ;  /* 0x0060004003007844 */ /* 0x000fe80000000200 */
[----:B------:R-:W-:Y:S04]  /*4de0*/  STSM.16.M88.4 [R3+0xa000], R96 ;  /* 0x00a0006003007844 */ /* 0x000fe80000000200 */
        /* <DEDUP_REMOVED lines=16> */
[----:B------:R-:W-:Y:S01]  /*4ef0*/  STSM.16.M88.4 [R0+0xe000], R144 ;  /* 0x00e0009000007844 */ /* 0x000fe20000000200 */
[----:B------:R1:W-:Y:S06]  /*4f00*/  MEMBAR.ALL.CTA ;  /* 0x0000000000007992 */ /* 0x0003ec0000008000 */
[----:B-1----:R-:W1:Y:S02]  /*4f10*/  FENCE.VIEW.ASYNC.S ;  /* 0x00000000000073c6 */ /* 0x002e640000000000 */
[----:B-1----:R-:W-:Y:S06]  /*4f20*/  BAR.SYNC.DEFER_BLOCKING 0x0 ;  /* 0x0000000000007b1d */ /* 0x002fec0000010000 */
[----:B------:R1:W-:Y:S01]  /*4f30*/  UTMASTG.2D [UR4], [UR18] ;  /* 0x00000004120073b5 */ /* 0x0003e20008008000 */
[----:B------:R0:W-:Y:S01]  /*4f40*/  UTMACMDFLUSH ;  /* 0x00000000000079b7 */ /* 0x0001e20000000000 */
[----:B------:R-:W-:-:S04]  /*4f50*/  DEPBAR.LE SB0, 0x0 ;  /* 0x000080000000791a */ /* 0x000fc80000000000 */
[----:B------:R-:W-:Y:S06]  /*4f60*/  BAR.SYNC.DEFER_BLOCKING 0x0 ;  /* 0x0000000000007b1d */ /* 0x000fec0000010000 */
[----:B-1----:R-:W-:Y:S05]  /*4f70*/  EXIT ;  /* 0x000000000000794d */ /* 0x002fea0003800000 */
.L_x_48:
[----:B------:R-:W2:Y:S02]  /*4f80*/  SYNCS.PHASECHK.TRANS64.TRYWAIT P0, [UR12+0xc000], R2 ;  /* 0x00c00002ff0075a7 */ /* 0x000ea4000800014c */
[----:B--2---:R-:W-:Y:S05]  /*4f90*/  @!P0 BRA `(.L_x_48) ;  /* 0xfffffffc00f88947 */ /* 0x004fea000383ffff */
[----:B------:R-:W-:Y:S05]  /*4fa0*/  BRA `(.L_x_50) ;  /* 0xffffffdc00b87947 */ /* 0x000fea000383ffff */
.L_x_51:
[----:B------:R-:W-:-:S00]  /*4fb0*/  BRA `(.L_x_51) ;  /* 0xfffffffc00fc7947 */ /* 0x000fc0000383ffff */
[----:B------:R-:W-:-:S00]  /*4fc0*/  NOP ;  /* 0x0000000000007918 */ /* 0x000fc00000000000 */
        /* <DEDUP_REMOVED lines=11> */
.L_x_52:


//--------------------- .nv.shared.gluon_wgmma    --------------------------
	.section	.nv.shared.gluon_wgmma,"aw",@nobits
	.sectionflags	@""
	.align	16
	.zero		1024


//--------------------- .nv.shared.reserved.0     --------------------------
	.section	.nv.shared.reserved.0,"aw",@nobits
	.weak		__nv_reservedSMEM_offset_0_alias
	.size		__nv_reservedSMEM_offset_0_alias, 0, 0
	.other		__nv_reservedSMEM_offset_0_alias,@"STO_CUDA_RESERVED_SHARED STV_DEFAULT"
__nv_reservedSMEM_offset_0_alias:
	.zero		0


//--------------------- .nv.constant0.gluon_wgmma --------------------------
	.section	.nv.constant0.gluon_wgmma,"a",@progbits
	.sectionflags	@""
	.align	4
.nv.constant0.gluon_wgmma:
	.zero		608


//--------------------- SYMBOLS --------------------------

	.type		.nv.reservedSmem.offset0,@object
	.size		.nv.reservedSmem.offset0,0x4
